	.target	sm_90a

	.elftype	@"ET_EXEC"


//--------------------- .note.nv.tkinfo           --------------------------
	.section	.note.nv.tkinfo,"",@"SHT_NOTE"
	.sectionflags	@"SHF_NOTE_NV_TKINFO"
	.tkinfo
        /*0018*/ 	.word	0x00000002
        /*0030*/ 	.string	""
        /*0030*/ 	.string	"ptxas"
        /*0030*/ 	.string	"Cuda compilation tools, release 13.0, V13.0.88"
        /*0030*/ 	.string	"Build cuda_13.0.r13.0/compiler.36424714_0"
        /*0030*/ 	.string	"-arch sm_90a -m 64 "



//--------------------- .note.nv.cuinfo           --------------------------
	.section	.note.nv.cuinfo,"",@"SHT_NOTE"
	.sectionflags	@"SHF_NOTE_NV_CUINFO"
        /*0018*/ 	.short	0x0002
        /*001a*/ 	.short	0x005a
        /*001c*/ 	.short	0x0082
	.zero		2


//--------------------- .nv.info                  --------------------------
	.section	.nv.info,"",@"SHT_CUDA_INFO"
	.align	4


	//----- nvinfo : EIATTR_REGCOUNT
	.align		4
        /*0000*/ 	.byte	0x04, 0x2f
        /*0002*/ 	.short	(.L_12 - .L_11)
	.align		4
.L_11:
        /*0004*/ 	.word	index@(_ZN7cutlass13device_kernelINS_4gemm6kernel13GemmUniversalIN4cute5tupleIJiiiiEEENS1_10collective13CollectiveMmaINS1_37MainloopSm90TmaGmmaWarpSpecializedFP8ILi2ENS5_IJNS4_1CILi1EEESB_SB_EEENS1_32KernelTmaWarpSpecializedPingpongEEENS5_IJNSA_ILi64EEESF_NSA_ILi128EEEEEENS_12float_e4m3_tENS5_IJlSB_lEEESI_SJ_NS4_8TiledMMAINS4_8MMA_AtomIJNS4_4SM904GMMA30MMA_64x64x32_F32E4M3E4M3_SS_TNILNSN_7ScaleInE1ELSP_1EEEEEENS4_6LayoutISC_NS5_IJNSA_ILi0EEEST_ST_EEEEENS5_IJNS4_10UnderscoreESW_SW_EEEEENS4_13SM90_TMA_LOADENS4_14ComposedLayoutINS4_7SwizzleILi3ELi4ELi3EEENS4_18smem_ptr_flag_bitsILi8EEENSS_INS5_IJNSA_ILi8EEESG_EEENS5_IJSG_SB_EEEEEEEvNS4_8identityESZ_S19_vS1A_EENS_8epilogue10collective6detail29Sm90TmaWarpSpecializedAdapterINS1D_15DefaultEpilogueISI_SJ_SJ_NS1C_6thread17LinearCombinationISI_Li1EffLNS1H_9ScaleType4KindE0ELNS_15FloatRoundStyleE2ESI_EENS1_15EpilogueDefaultEEEEEvvEEEEvNT_6ParamsE)
        /*0008*/ 	.word	0x000000a8


	//----- nvinfo : EIATTR_FRAME_SIZE
	.align		4
.L_12:
        /*000c*/ 	.byte	0x04, 0x11
        /*000e*/ 	.short	(.L_14 - .L_13)
	.align		4
.L_13:
        /*0010*/ 	.word	index@(_ZN7cutlass13device_kernelINS_4gemm6kernel13GemmUniversalIN4cute5tupleIJiiiiEEENS1_10collective13CollectiveMmaINS1_37MainloopSm90TmaGmmaWarpSpecializedFP8ILi2ENS5_IJNS4_1CILi1EEESB_SB_EEENS1_32KernelTmaWarpSpecializedPingpongEEENS5_IJNSA_ILi64EEESF_NSA_ILi128EEEEEENS_12float_e4m3_tENS5_IJlSB_lEEESI_SJ_NS4_8TiledMMAINS4_8MMA_AtomIJNS4_4SM904GMMA30MMA_64x64x32_F32E4M3E4M3_SS_TNILNSN_7ScaleInE1ELSP_1EEEEEENS4_6LayoutISC_NS5_IJNSA_ILi0EEEST_ST_EEEEENS5_IJNS4_10UnderscoreESW_SW_EEEEENS4_13SM90_TMA_LOADENS4_14ComposedLayoutINS4_7SwizzleILi3ELi4ELi3EEENS4_18smem_ptr_flag_bitsILi8EEENSS_INS5_IJNSA_ILi8EEESG_EEENS5_IJSG_SB_EEEEEEEvNS4_8identityESZ_S19_vS1A_EENS_8epilogue10collective6detail29Sm90TmaWarpSpecializedAdapterINS1D_15DefaultEpilogueISI_SJ_SJ_NS1C_6thread17LinearCombinationISI_Li1EffLNS1H_9ScaleType4KindE0ELNS_15FloatRoundStyleE2ESI_EENS1_15EpilogueDefaultEEEEEvvEEEEvNT_6ParamsE)
        /*0014*/ 	.word	0x00000000


	//----- nvinfo : EIATTR_MIN_STACK_SIZE
	.align		4
.L_14:
        /*0018*/ 	.byte	0x04, 0x12
        /*001a*/ 	.short	(.L_16 - .L_15)
	.align		4
.L_15:
        /*001c*/ 	.word	index@(_ZN7cutlass13device_kernelINS_4gemm6kernel13GemmUniversalIN4cute5tupleIJiiiiEEENS1_10collective13CollectiveMmaINS1_37MainloopSm90TmaGmmaWarpSpecializedFP8ILi2ENS5_IJNS4_1CILi1EEESB_SB_EEENS1_32KernelTmaWarpSpecializedPingpongEEENS5_IJNSA_ILi64EEESF_NSA_ILi128EEEEEENS_12float_e4m3_tENS5_IJlSB_lEEESI_SJ_NS4_8TiledMMAINS4_8MMA_AtomIJNS4_4SM904GMMA30MMA_64x64x32_F32E4M3E4M3_SS_TNILNSN_7ScaleInE1ELSP_1EEEEEENS4_6LayoutISC_NS5_IJNSA_ILi0EEEST_ST_EEEEENS5_IJNS4_10UnderscoreESW_SW_EEEEENS4_13SM90_TMA_LOADENS4_14ComposedLayoutINS4_7SwizzleILi3ELi4ELi3EEENS4_18smem_ptr_flag_bitsILi8EEENSS_INS5_IJNSA_ILi8EEESG_EEENS5_IJSG_SB_EEEEEEEvNS4_8identityESZ_S19_vS1A_EENS_8epilogue10collective6detail29Sm90TmaWarpSpecializedAdapterINS1D_15DefaultEpilogueISI_SJ_SJ_NS1C_6thread17LinearCombinationISI_Li1EffLNS1H_9ScaleType4KindE0ELNS_15FloatRoundStyleE2ESI_EENS1_15EpilogueDefaultEEEEEvvEEEEvNT_6ParamsE)
        /*0020*/ 	.word	0x00000000
.L_16:


//--------------------- .nv.compat                --------------------------
	.section	.nv.compat,"",@"SHT_CUDA_COMPAT_INFO"
	.align	4
        /*0000*/ 	.byte	0x02, 0x09, 0x01, 0x00, 0x02, 0x02, 0x04, 0x00, 0x02, 0x05, 0x05, 0x00, 0x03, 0x07, 0x01, 0x01
        /*0010*/ 	.byte	0x02, 0x03, 0x01, 0x00, 0x02, 0x06, 0x01, 0x00, 0x04, 0x0b, 0x08, 0x00, 0x00, 0x00, 0x00, 0x00
        /*0020*/ 	.byte	0x00, 0x00, 0x00, 0x00


//--------------------- .nv.info._ZN7cutlass13device_kernelINS_4gemm6kernel13GemmUniversalIN4cute5tupleIJiiiiEEENS1_10collective13CollectiveMmaINS1_37MainloopSm90TmaGmmaWarpSpecializedFP8ILi2ENS5_IJNS4_1CILi1EEESB_SB_EEENS1_32KernelTmaWarpSpecializedPingpongEEENS5_IJNSA_ILi64EEESF_NSA_ILi128EEEEEENS_12float_e4m3_tENS5_IJlSB_lEEESI_SJ_NS4_8TiledMMAINS4_8MMA_AtomIJNS4_4SM904GMMA30MMA_64x64x32_F32E4M3E4M3_SS_TNILNSN_7ScaleInE1ELSP_1EEEEEENS4_6LayoutISC_NS5_IJNSA_ILi0EEEST_ST_EEEEENS5_IJNS4_10UnderscoreESW_SW_EEEEENS4_13SM90_TMA_LOADENS4_14ComposedLayoutINS4_7SwizzleILi3ELi4ELi3EEENS4_18smem_ptr_flag_bitsILi8EEENSS_INS5_IJNSA_ILi8EEESG_EEENS5_IJSG_SB_EEEEEEEvNS4_8identityESZ_S19_vS1A_EENS_8epilogue10collective6detail29Sm90TmaWarpSpecializedAdapterINS1D_15DefaultEpilogueISI_SJ_SJ_NS1C_6thread17LinearCombinationISI_Li1EffLNS1H_9ScaleType4KindE0ELNS_15FloatRoundStyleE2ESI_EENS1_15EpilogueDefaultEEEEEvvEEEEvNT_6ParamsE --------------------------
	.section	.nv.info._ZN7cutlass13device_kernelINS_4gemm6kernel13GemmUniversalIN4cute5tupleIJiiiiEEENS1_10collective13CollectiveMmaINS1_37MainloopSm90TmaGmmaWarpSpecializedFP8ILi2ENS5_IJNS4_1CILi1EEESB_SB_EEENS1_32KernelTmaWarpSpecializedPingpongEEENS5_IJNSA_ILi64EEESF_NSA_ILi128EEEEEENS_12float_e4m3_tENS5_IJlSB_lEEESI_SJ_NS4_8TiledMMAINS4_8MMA_AtomIJNS4_4SM904GMMA30MMA_64x64x32_F32E4M3E4M3_SS_TNILNSN_7ScaleInE1ELSP_1EEEEEENS4_6LayoutISC_NS5_IJNSA_ILi0EEEST_ST_EEEEENS5_IJNS4_10UnderscoreESW_SW_EEEEENS4_13SM90_TMA_LOADENS4_14ComposedLayoutINS4_7SwizzleILi3ELi4ELi3EEENS4_18smem_ptr_flag_bitsILi8EEENSS_INS5_IJNSA_ILi8EEESG_EEENS5_IJSG_SB_EEEEEEEvNS4_8identityESZ_S19_vS1A_EENS_8epilogue10collective6detail29Sm90TmaWarpSpecializedAdapterINS1D_15DefaultEpilogueISI_SJ_SJ_NS1C_6thread17LinearCombinationISI_Li1EffLNS1H_9ScaleType4KindE0ELNS_15FloatRoundStyleE2ESI_EENS1_15EpilogueDefaultEEEEEvvEEEEvNT_6ParamsE,"",@"SHT_CUDA_INFO"
	.sectionflags	@""
	.align	4


	//----- nvinfo : EIATTR_CUDA_API_VERSION
	.align		4
        /*0000*/ 	.byte	0x04, 0x37
        /*0002*/ 	.short	(.L_18 - .L_17)
.L_17:
        /*0004*/ 	.word	0x00000082


	//----- nvinfo : EIATTR_KPARAM_INFO
	.align		4
.L_18:
        /*0008*/ 	.byte	0x04, 0x17
        /*000a*/ 	.short	(.L_20 - .L_19)
.L_19:
        /*000c*/ 	.word	0x00000000
        /*0010*/ 	.short	0x0000
        /*0012*/ 	.short	0x0070
        /*0014*/ 	.byte	0x00, 0xf0, 0x01, 0x10


	//----- nvinfo : EIATTR_SPARSE_MMA_MASK
	.align		4
.L_20:
        /*0018*/ 	.byte	0x03, 0x50
        /*001a*/ 	.short	0x0000


	//----- nvinfo : EIATTR_MAXREG_COUNT
	.align		4
        /*001c*/ 	.byte	0x03, 0x1b
        /*001e*/ 	.short	0x00a8


	//----- nvinfo : EIATTR_NUM_BARRIERS
	.align		4
        /*0020*/ 	.byte	0x02, 0x4c
        /*0022*/ 	.byte	0x01
	.zero		1


	//----- nvinfo : EIATTR_MERCURY_ISA_VERSION
	.align		4
        /*0024*/ 	.byte	0x03, 0x5f
        /*0026*/ 	.short	0x0101


	//----- nvinfo : EIATTR_INT_WARP_WIDE_INSTR_OFFSETS
	.align		4
        /*0028*/ 	.byte	0x04, 0x31
        /*002a*/ 	.short	(.L_22 - .L_21)


	//   ....[0]....
.L_21:
        /*002c*/ 	.word	0x00000430


	//   ....[1]....
        /*0030*/ 	.word	0x00000450


	//   ....[2]....
        /*0034*/ 	.word	0x000004d0


	//   ....[3]....
        /*0038*/ 	.word	0x000004e0


	//   ....[4]....
        /*003c*/ 	.word	0x000004f0


	//   ....[5]....
        /*0040*/ 	.word	0x00000510


	//   ....[6]....
        /*0044*/ 	.word	0x00000570


	//   ....[7]....
        /*0048*/ 	.word	0x00000590


	//----- nvinfo : EIATTR_COOP_GROUP_MASK_REGIDS
	.align		4
.L_22:
        /*004c*/ 	.byte	0x04, 0x29
        /*004e*/ 	.short	(.L_24 - .L_23)


	//   ....[0]....
.L_23:
        /*0050*/ 	.word	0xffffffff


	//   ....[1]....
        /*0054*/ 	.word	0xffffffff


	//   ....[2]....
        /*0058*/ 	.word	0xffffffff


	//   ....[3]....
        /*005c*/ 	.word	0xffffffff


	//   ....[4]....
        /*0060*/ 	.word	0xffffffff


	//   ....[5]....
        /*0064*/ 	.word	0xffffffff


	//----- nvinfo : EIATTR_COOP_GROUP_INSTR_OFFSETS
	.align		4
.L_24:
        /*0068*/ 	.byte	0x04, 0x28
        /*006a*/ 	.short	(.L_26 - .L_25)


	//   ....[0]....
.L_25:
        /*006c*/ 	.word	0x00000050


	//   ....[1]....
        /*0070*/ 	.word	0x00000080


	//   ....[2]....
        /*0074*/ 	.word	0x00000180


	//   ....[3]....
        /*0078*/ 	.word	0x00000350


	//   ....[4]....
        /*007c*/ 	.word	0x00000390


	//   ....[5]....
        /*0080*/ 	.word	0x000003d0


	//----- nvinfo : EIATTR_REG_RECONFIG
	.align		4
.L_26:
        /*0084*/ 	.byte	0x01, 0x54
	.zero		2


	//----- nvinfo : EIATTR_MBARRIER_INSTR_OFFSETS
	.align		4
        /*0088*/ 	.byte	0x04, 0x39
        /*008a*/ 	.short	(.L_28 - .L_27)


	//   ....[0]....
.L_27:
        /*008c*/ 	.word	0x00000300
        /*0090*/ 	.word	0x000000ff
        /*0094*/ 	.word	0x00000000
        /*0098*/ 	.short	0x0100
        /*009a*/ 	.byte	0x09
	.zero		1


	//   ....[1]....
        /*009c*/ 	.word	0x00000310
        /*00a0*/ 	.word	0x000000ff
        /*00a4*/ 	.word	0x00000010
        /*00a8*/ 	.short	0x0100
        /*00aa*/ 	.byte	0x09
	.zero		1


	//   ....[2]....
        /*00ac*/ 	.word	0x00000320
        /*00b0*/ 	.word	0x000000ff
        /*00b4*/ 	.word	0x00000008
        /*00b8*/ 	.short	0x0100
        /*00ba*/ 	.byte	0x09
	.zero		1


	//   ....[3]....
        /*00bc*/ 	.word	0x00000330
        /*00c0*/ 	.word	0x000000ff
        /*00c4*/ 	.word	0x00000018
        /*00c8*/ 	.short	0x0100
        /*00ca*/ 	.byte	0x09
	.zero		1


	//   ....[4]....
        /*00cc*/ 	.word	0x000005b0
        /*00d0*/ 	.word	0x000000ff
        /*00d4*/ 	.word	0x00000050
        /*00d8*/ 	.short	0x0100
        /*00da*/ 	.byte	0x09
	.zero		1


	//   ....[5]....
        /*00dc*/ 	.word	0x000005c0
        /*00e0*/ 	.word	0x000000ff
        /*00e4*/ 	.word	0x00000058
        /*00e8*/ 	.short	0x0100
        /*00ea*/ 	.byte	0x09
	.zero		1


	//   ....[6]....
        /*00ec*/ 	.word	0x00000600
        /*00f0*/ 	.word	0x000000ff
        /*00f4*/ 	.word	0x00000030
        /*00f8*/ 	.short	0x0100
        /*00fa*/ 	.byte	0x0a
	.zero		1


	//   ....[7]....
        /*00fc*/ 	.word	0x00000620
        /*0100*/ 	.word	0x000000ff
        /*0104*/ 	.word	0x00000038
        /*0108*/ 	.short	0x0100
        /*010a*/ 	.byte	0x0a
	.zero		1


	//   ....[8]....
        /*010c*/ 	.word	0x00000630
        /*0110*/ 	.word	0x000000ff
        /*0114*/ 	.word	0x00000040
        /*0118*/ 	.short	0x0100
        /*011a*/ 	.byte	0x0a
	.zero		1


	//   ....[9]....
        /*011c*/ 	.word	0x00000640
        /*0120*/ 	.word	0x000000ff
        /*0124*/ 	.word	0x00000048
        /*0128*/ 	.short	0x0100
        /*012a*/ 	.byte	0x0a
	.zero		1


	//   ....[10]....
        /*012c*/ 	.word	0x00001550
        /*0130*/ 	.word	0x0000000f
        /*0134*/ 	.word	0xfffffff8
        /*0138*/ 	.short	0x010a
        /*013a*/ 	.byte	0x3f
	.zero		1


	//   ....[11]....
        /*013c*/ 	.word	0x00001830
        /*0140*/ 	.word	0x000000ff
        /*0144*/ 	.word	0x00000000
        /*0148*/ 	.short	0x010a
        /*014a*/ 	.byte	0x04
	.zero		1


	//   ....[12]....
        /*014c*/ 	.word	0x00001870
        /*0150*/ 	.word	0x000000ff
        /*0154*/ 	.word	0x00000000
        /*0158*/ 	.short	0x010a
        /*015a*/ 	.byte	0x04
	.zero		1


	//   ....[13]....
        /*015c*/ 	.word	0x00001eb0
        /*0160*/ 	.word	0x000000ff
        /*0164*/ 	.word	0x00000000
        /*0168*/ 	.short	0x010a
        /*016a*/ 	.byte	0x08
	.zero		1


	//   ....[14]....
        /*016c*/ 	.word	0x00001ef0
        /*0170*/ 	.word	0x000000ff
        /*0174*/ 	.word	0x00000000
        /*0178*/ 	.short	0x010a
        /*017a*/ 	.byte	0x08
	.zero		1


	//   ....[15]....
        /*017c*/ 	.word	0x000023a0
        /*0180*/ 	.word	0x000000ff
        /*0184*/ 	.word	0x00000000
        /*0188*/ 	.short	0x0101
        /*018a*/ 	.byte	0x06
	.zero		1


	//   ....[16]....
        /*018c*/ 	.word	0x000026f0
        /*0190*/ 	.word	0x00000055
        /*0194*/ 	.word	0x00000000
        /*0198*/ 	.short	0x0101
        /*019a*/ 	.byte	0x19
	.zero		1


	//   ....[17]....
        /*019c*/ 	.word	0x000027f0
        /*01a0*/ 	.word	0x000000ff
        /*01a4*/ 	.word	0x00000000
        /*01a8*/ 	.short	0x0101
        /*01aa*/ 	.byte	0x04
	.zero		1


	//   ....[18]....
        /*01ac*/ 	.word	0x000028a0
        /*01b0*/ 	.word	0x0000000f
        /*01b4*/ 	.word	0x00000008
        /*01b8*/ 	.short	0x010a
        /*01ba*/ 	.byte	0x3f
	.zero		1


	//   ....[19]....
        /*01bc*/ 	.word	0x000050f0
        /*01c0*/ 	.word	0x00000012
        /*01c4*/ 	.word	0x00000000
        /*01c8*/ 	.short	0x0101
        /*01ca*/ 	.byte	0x19
	.zero		1


	//   ....[20]....
        /*01cc*/ 	.word	0x00005ac0
        /*01d0*/ 	.word	0x0000000d
        /*01d4*/ 	.word	0x00000010
        /*01d8*/ 	.short	0x010a
        /*01da*/ 	.byte	0x3f
	.zero		1


	//   ....[21]....
        /*01dc*/ 	.word	0x00005e30
        /*01e0*/ 	.word	0x00000003
        /*01e4*/ 	.word	0x00000058
        /*01e8*/ 	.short	0x0101
        /*01ea*/ 	.byte	0x3f
	.zero		1


	//   ....[22]....
        /*01ec*/ 	.word	0x000065c0
        /*01f0*/ 	.word	0x00000005
        /*01f4*/ 	.word	0x00000000
        /*01f8*/ 	.short	0x010a
        /*01fa*/ 	.byte	0x3f
	.zero		1


	//   ....[23]....
        /*01fc*/ 	.word	0x00006640
        /*0200*/ 	.word	0x0000000b
        /*0204*/ 	.word	0x00000000
        /*0208*/ 	.short	0x010a
        /*020a*/ 	.byte	0x3f
	.zero		1


	//   ....[24]....
        /*020c*/ 	.word	0x000066a0
        /*0210*/ 	.word	0x0000000f
        /*0214*/ 	.word	0xfffffff8
        /*0218*/ 	.short	0x010a
        /*021a*/ 	.byte	0x3f
	.zero		1


	//   ....[25]....
        /*021c*/ 	.word	0x00006700
        /*0220*/ 	.word	0x0000000b
        /*0224*/ 	.word	0x00000000
        /*0228*/ 	.short	0x010a
        /*022a*/ 	.byte	0x3f
	.zero		1


	//   ....[26]....
        /*022c*/ 	.word	0x00006760
        /*0230*/ 	.word	0x0000000c
        /*0234*/ 	.word	0x00000000
        /*0238*/ 	.short	0x010a
        /*023a*/ 	.byte	0x3f
	.zero		1


	//   ....[27]....
        /*023c*/ 	.word	0x000067b0
        /*0240*/ 	.word	0x0000000f
        /*0244*/ 	.word	0x00000008
        /*0248*/ 	.short	0x010a
        /*024a*/ 	.byte	0x3f
	.zero		1


	//   ....[28]....
        /*024c*/ 	.word	0x00006880
        /*0250*/ 	.word	0x0000000d
        /*0254*/ 	.word	0x00000010
        /*0258*/ 	.short	0x010a
        /*025a*/ 	.byte	0x3f
	.zero		1


	//   ....[29]....
        /*025c*/ 	.word	0x00006960
        /*0260*/ 	.word	0x00000005
        /*0264*/ 	.word	0x00000000
        /*0268*/ 	.short	0x010a
        /*026a*/ 	.byte	0x3f
	.zero		1


	//----- nvinfo : EIATTR_NUM_MBARRIERS
	.align		4
.L_28:
        /*026c*/ 	.byte	0x03, 0x38
        /*026e*/ 	.short	0x000a


	//----- nvinfo : EIATTR_EXIT_INSTR_OFFSETS
	.align		4
        /*0270*/ 	.byte	0x04, 0x1c
        /*0272*/ 	.short	(.L_30 - .L_29)


	//   ....[0]....
.L_29:
        /*0274*/ 	.word	0x000011c0


	//   ....[1]....
        /*0278*/ 	.word	0x00001220


	//   ....[2]....
        /*027c*/ 	.word	0x000057f0


	//   ....[3]....
        /*0280*/ 	.word	0x00005820


	//   ....[4]....
        /*0284*/ 	.word	0x00006690


	//----- nvinfo : EIATTR_MAX_THREADS
	.align		4
.L_30:
        /*0288*/ 	.byte	0x04, 0x05
        /*028a*/ 	.short	(.L_32 - .L_31)
.L_31:
        /*028c*/ 	.word	0x00000180
        /*0290*/ 	.word	0x00000001
        /*0294*/ 	.word	0x00000001


	//----- nvinfo : EIATTR_CRS_STACK_SIZE
	.align		4
.L_32:
        /*0298*/ 	.byte	0x04, 0x1e
        /*029a*/ 	.short	(.L_34 - .L_33)
.L_33:
        /*029c*/ 	.word	0x00000000


	//----- nvinfo : EIATTR_CBANK_PARAM_SIZE
	.align		4
.L_34:
        /*02a0*/ 	.byte	0x03, 0x19
        /*02a2*/ 	.short	0x0470


	//----- nvinfo : EIATTR_PARAM_CBANK
	.align		4
        /*02a4*/ 	.byte	0x04, 0x0a
        /*02a6*/ 	.short	(.L_36 - .L_35)
	.align		4
.L_35:
        /*02a8*/ 	.word	index@(.nv.constant0._ZN7cutlass13device_kernelINS_4gemm6kernel13GemmUniversalIN4cute5tupleIJiiiiEEENS1_10collective13CollectiveMmaINS1_37MainloopSm90TmaGmmaWarpSpecializedFP8ILi2ENS5_IJNS4_1CILi1EEESB_SB_EEENS1_32KernelTmaWarpSpecializedPingpongEEENS5_IJNSA_ILi64EEESF_NSA_ILi128EEEEEENS_12float_e4m3_tENS5_IJlSB_lEEESI_SJ_NS4_8TiledMMAINS4_8MMA_AtomIJNS4_4SM904GMMA30MMA_64x64x32_F32E4M3E4M3_SS_TNILNSN_7ScaleInE1ELSP_1EEEEEENS4_6LayoutISC_NS5_IJNSA_ILi0EEEST_ST_EEEEENS5_IJNS4_10UnderscoreESW_SW_EEEEENS4_13SM90_TMA_LOADENS4_14ComposedLayoutINS4_7SwizzleILi3ELi4ELi3EEENS4_18smem_ptr_flag_bitsILi8EEENSS_INS5_IJNSA_ILi8EEESG_EEENS5_IJSG_SB_EEEEEEEvNS4_8identityESZ_S19_vS1A_EENS_8epilogue10collective6detail29Sm90TmaWarpSpecializedAdapterINS1D_15DefaultEpilogueISI_SJ_SJ_NS1C_6thread17LinearCombinationISI_Li1EffLNS1H_9ScaleType4KindE0ELNS_15FloatRoundStyleE2ESI_EENS1_15EpilogueDefaultEEEEEvvEEEEvNT_6ParamsE)
        /*02ac*/ 	.short	0x0210
        /*02ae*/ 	.short	0x0470


	//----- nvinfo : EIATTR_SW_WAR
	.align		4
.L_36:
        /*02b0*/ 	.byte	0x04, 0x36
        /*02b2*/ 	.short	(.L_38 - .L_37)
.L_37:
        /*02b4*/ 	.word	0x00000008
.L_38:


//--------------------- .nv.callgraph             --------------------------
	.section	.nv.callgraph,"",@"SHT_CUDA_CALLGRAPH"
	.align	4
	.sectionentsize	8
	.align		4
        /*0000*/ 	.word	0x00000000
	.align		4
        /*0004*/ 	.word	0xffffffff
	.align		4
        /*0008*/ 	.word	0x00000000
	.align		4
        /*000c*/ 	.word	0xfffffffe
	.align		4
        /*0010*/ 	.word	0x00000000
	.align		4
        /*0014*/ 	.word	0xfffffffd
	.align		4
        /*0018*/ 	.word	0x00000000
	.align		4
        /*001c*/ 	.word	0xfffffffc


//--------------------- .nv.constant4             --------------------------
	.section	.nv.constant4,"a",@progbits
	.align	8
	.align		8
.nv.constant4:
        /*0000*/ 	.dword	_ZN40_INTERNAL_2adde23b_4_k_cu_6733b451_261904cuda3std3__45__cpo5beginE
	.align		8
        /*0008*/ 	.dword	_ZN40_INTERNAL_2adde23b_4_k_cu_6733b451_261904cuda3std3__45__cpo3endE
	.align		8
        /*0010*/ 	.dword	_ZN40_INTERNAL_2adde23b_4_k_cu_6733b451_261904cuda3std3__45__cpo6cbeginE
	.align		8
        /*0018*/ 	.dword	_ZN40_INTERNAL_2adde23b_4_k_cu_6733b451_261904cuda3std3__45__cpo4cendE
	.align		8
        /*0020*/ 	.dword	_ZN40_INTERNAL_2adde23b_4_k_cu_6733b451_261904cuda3std3__442_GLOBAL__N__2adde23b_4_k_cu_6733b451_261906ignoreE
	.align		8
        /*0028*/ 	.dword	_ZN40_INTERNAL_2adde23b_4_k_cu_6733b451_261904cuda3std3__419piecewise_constructE
	.align		8
        /*0030*/ 	.dword	_ZN40_INTERNAL_2adde23b_4_k_cu_6733b451_261904cuda3std3__48in_placeE
	.align		8
        /*0038*/ 	.dword	_ZN40_INTERNAL_2adde23b_4_k_cu_6733b451_261904cuda3std6ranges3__45__cpo4swapE
	.align		8
        /*0040*/ 	.dword	_ZN40_INTERNAL_2adde23b_4_k_cu_6733b451_261904cuda3std6ranges3__45__cpo9iter_moveE
	.align		8
        /*0048*/ 	.dword	_ZN40_INTERNAL_2adde23b_4_k_cu_6733b451_261904cute7productE
	.align		8
        /*0050*/ 	.dword	_ZN40_INTERNAL_2adde23b_4_k_cu_6733b451_261904cute1_E


//--------------------- .text._ZN7cutlass13device_kernelINS_4gemm6kernel13GemmUniversalIN4cute5tupleIJiiiiEEENS1_10collective13CollectiveMmaINS1_37MainloopSm90TmaGmmaWarpSpecializedFP8ILi2ENS5_IJNS4_1CILi1EEESB_SB_EEENS1_32KernelTmaWarpSpecializedPingpongEEENS5_IJNSA_ILi64EEESF_NSA_ILi128EEEEEENS_12float_e4m3_tENS5_IJlSB_lEEESI_SJ_NS4_8TiledMMAINS4_8MMA_AtomIJNS4_4SM904GMMA30MMA_64x64x32_F32E4M3E4M3_SS_TNILNSN_7ScaleInE1ELSP_1EEEEEENS4_6LayoutISC_NS5_IJNSA_ILi0EEEST_ST_EEEEENS5_IJNS4_10UnderscoreESW_SW_EEEEENS4_13SM90_TMA_LOADENS4_14ComposedLayoutINS4_7SwizzleILi3ELi4ELi3EEENS4_18smem_ptr_flag_bitsILi8EEENSS_INS5_IJNSA_ILi8EEESG_EEENS5_IJSG_SB_EEEEEEEvNS4_8identityESZ_S19_vS1A_EENS_8epilogue10collective6detail29Sm90TmaWarpSpecializedAdapterINS1D_15DefaultEpilogueISI_SJ_SJ_NS1C_6thread17LinearCombinationISI_Li1EffLNS1H_9ScaleType4KindE0ELNS_15FloatRoundStyleE2ESI_EENS1_15EpilogueDefaultEEEEEvvEEEEvNT_6ParamsE --------------------------
	.section	.text._ZN7cutlass13device_kernelINS_4gemm6kernel13GemmUniversalIN4cute5tupleIJiiiiEEENS1_10collective13CollectiveMmaINS1_37MainloopSm90TmaGmmaWarpSpecializedFP8ILi2ENS5_IJNS4_1CILi1EEESB_SB_EEENS1_32KernelTmaWarpSpecializedPingpongEEENS5_IJNSA_ILi64EEESF_NSA_ILi128EEEEEENS_12float_e4m3_tENS5_IJlSB_lEEESI_SJ_NS4_8TiledMMAINS4_8MMA_AtomIJNS4_4SM904GMMA30MMA_64x64x32_F32E4M3E4M3_SS_TNILNSN_7ScaleInE1ELSP_1EEEEEENS4_6LayoutISC_NS5_IJNSA_ILi0EEEST_ST_EEEEENS5_IJNS4_10UnderscoreESW_SW_EEEEENS4_13SM90_TMA_LOADENS4_14ComposedLayoutINS4_7SwizzleILi3ELi4ELi3EEENS4_18smem_ptr_flag_bitsILi8EEENSS_INS5_IJNSA_ILi8EEESG_EEENS5_IJSG_SB_EEEEEEEvNS4_8identityESZ_S19_vS1A_EENS_8epilogue10collective6detail29Sm90TmaWarpSpecializedAdapterINS1D_15DefaultEpilogueISI_SJ_SJ_NS1C_6thread17LinearCombinationISI_Li1EffLNS1H_9ScaleType4KindE0ELNS_15FloatRoundStyleE2ESI_EENS1_15EpilogueDefaultEEEEEvvEEEEvNT_6ParamsE,"ax",@progbits
	.align	128
.text._ZN7cutlass13device_kernelINS_4gemm6kernel13GemmUniversalIN4cute5tupleIJiiiiEEENS1_10collective13CollectiveMmaINS1_37MainloopSm90TmaGmmaWarpSpecializedFP8ILi2ENS5_IJNS4_1CILi1EEESB_SB_EEENS1_32KernelTmaWarpSpecializedPingpongEEENS5_IJNSA_ILi64EEESF_NSA_ILi128EEEEEENS_12float_e4m3_tENS5_IJlSB_lEEESI_SJ_NS4_8TiledMMAINS4_8MMA_AtomIJNS4_4SM904GMMA30MMA_64x64x32_F32E4M3E4M3_SS_TNILNSN_7ScaleInE1ELSP_1EEEEEENS4_6LayoutISC_NS5_IJNSA_ILi0EEEST_ST_EEEEENS5_IJNS4_10UnderscoreESW_SW_EEEEENS4_13SM90_TMA_LOADENS4_14ComposedLayoutINS4_7SwizzleILi3ELi4ELi3EEENS4_18smem_ptr_flag_bitsILi8EEENSS_INS5_IJNSA_ILi8EEESG_EEENS5_IJSG_SB_EEEEEEEvNS4_8identityESZ_S19_vS1A_EENS_8epilogue10collective6detail29Sm90TmaWarpSpecializedAdapterINS1D_15DefaultEpilogueISI_SJ_SJ_NS1C_6thread17LinearCombinationISI_Li1EffLNS1H_9ScaleType4KindE0ELNS_15FloatRoundStyleE2ESI_EENS1_15EpilogueDefaultEEEEEvvEEEEvNT_6ParamsE:
        .type           _ZN7cutlass13device_kernelINS_4gemm6kernel13GemmUniversalIN4cute5tupleIJiiiiEEENS1_10collective13CollectiveMmaINS1_37MainloopSm90TmaGmmaWarpSpecializedFP8ILi2ENS5_IJNS4_1CILi1EEESB_SB_EEENS1_32KernelTmaWarpSpecializedPingpongEEENS5_IJNSA_ILi64EEESF_NSA_ILi128EEEEEENS_12float_e4m3_tENS5_IJlSB_lEEESI_SJ_NS4_8TiledMMAINS4_8MMA_AtomIJNS4_4SM904GMMA30MMA_64x64x32_F32E4M3E4M3_SS_TNILNSN_7ScaleInE1ELSP_1EEEEEENS4_6LayoutISC_NS5_IJNSA_ILi0EEEST_ST_EEEEENS5_IJNS4_10UnderscoreESW_SW_EEEEENS4_13SM90_TMA_LOADENS4_14ComposedLayoutINS4_7SwizzleILi3ELi4ELi3EEENS4_18smem_ptr_flag_bitsILi8EEENSS_INS5_IJNSA_ILi8EEESG_EEENS5_IJSG_SB_EEEEEEEvNS4_8identityESZ_S19_vS1A_EENS_8epilogue10collective6detail29Sm90TmaWarpSpecializedAdapterINS1D_15DefaultEpilogueISI_SJ_SJ_NS1C_6thread17LinearCombinationISI_Li1EffLNS1H_9ScaleType4KindE0ELNS_15FloatRoundStyleE2ESI_EENS1_15EpilogueDefaultEEEEEvvEEEEvNT_6ParamsE,@function
        .size           _ZN7cutlass13device_kernelINS_4gemm6kernel13GemmUniversalIN4cute5tupleIJiiiiEEENS1_10collective13CollectiveMmaINS1_37MainloopSm90TmaGmmaWarpSpecializedFP8ILi2ENS5_IJNS4_1CILi1EEESB_SB_EEENS1_32KernelTmaWarpSpecializedPingpongEEENS5_IJNSA_ILi64EEESF_NSA_ILi128EEEEEENS_12float_e4m3_tENS5_IJlSB_lEEESI_SJ_NS4_8TiledMMAINS4_8MMA_AtomIJNS4_4SM904GMMA30MMA_64x64x32_F32E4M3E4M3_SS_TNILNSN_7ScaleInE1ELSP_1EEEEEENS4_6LayoutISC_NS5_IJNSA_ILi0EEEST_ST_EEEEENS5_IJNS4_10UnderscoreESW_SW_EEEEENS4_13SM90_TMA_LOADENS4_14ComposedLayoutINS4_7SwizzleILi3ELi4ELi3EEENS4_18smem_ptr_flag_bitsILi8EEENSS_INS5_IJNSA_ILi8EEESG_EEENS5_IJSG_SB_EEEEEEEvNS4_8identityESZ_S19_vS1A_EENS_8epilogue10collective6detail29Sm90TmaWarpSpecializedAdapterINS1D_15DefaultEpilogueISI_SJ_SJ_NS1C_6thread17LinearCombinationISI_Li1EffLNS1H_9ScaleType4KindE0ELNS_15FloatRoundStyleE2ESI_EENS1_15EpilogueDefaultEEEEEvvEEEEvNT_6ParamsE,(.L_x_135 - _ZN7cutlass13device_kernelINS_4gemm6kernel13GemmUniversalIN4cute5tupleIJiiiiEEENS1_10collective13CollectiveMmaINS1_37MainloopSm90TmaGmmaWarpSpecializedFP8ILi2ENS5_IJNS4_1CILi1EEESB_SB_EEENS1_32KernelTmaWarpSpecializedPingpongEEENS5_IJNSA_ILi64EEESF_NSA_ILi128EEEEEENS_12float_e4m3_tENS5_IJlSB_lEEESI_SJ_NS4_8TiledMMAINS4_8MMA_AtomIJNS4_4SM904GMMA30MMA_64x64x32_F32E4M3E4M3_SS_TNILNSN_7ScaleInE1ELSP_1EEEEEENS4_6LayoutISC_NS5_IJNSA_ILi0EEEST_ST_EEEEENS5_IJNS4_10UnderscoreESW_SW_EEEEENS4_13SM90_TMA_LOADENS4_14ComposedLayoutINS4_7SwizzleILi3ELi4ELi3EEENS4_18smem_ptr_flag_bitsILi8EEENSS_INS5_IJNSA_ILi8EEESG_EEENS5_IJSG_SB_EEEEEEEvNS4_8identityESZ_S19_vS1A_EENS_8epilogue10collective6detail29Sm90TmaWarpSpecializedAdapterINS1D_15DefaultEpilogueISI_SJ_SJ_NS1C_6thread17LinearCombinationISI_Li1EffLNS1H_9ScaleType4KindE0ELNS_15FloatRoundStyleE2ESI_EENS1_15EpilogueDefaultEEEEEvvEEEEvNT_6ParamsE)
        .other          _ZN7cutlass13device_kernelINS_4gemm6kernel13GemmUniversalIN4cute5tupleIJiiiiEEENS1_10collective13CollectiveMmaINS1_37MainloopSm90TmaGmmaWarpSpecializedFP8ILi2ENS5_IJNS4_1CILi1EEESB_SB_EEENS1_32KernelTmaWarpSpecializedPingpongEEENS5_IJNSA_ILi64EEESF_NSA_ILi128EEEEEENS_12float_e4m3_tENS5_IJlSB_lEEESI_SJ_NS4_8TiledMMAINS4_8MMA_AtomIJNS4_4SM904GMMA30MMA_64x64x32_F32E4M3E4M3_SS_TNILNSN_7ScaleInE1ELSP_1EEEEEENS4_6LayoutISC_NS5_IJNSA_ILi0EEEST_ST_EEEEENS5_IJNS4_10UnderscoreESW_SW_EEEEENS4_13SM90_TMA_LOADENS4_14ComposedLayoutINS4_7SwizzleILi3ELi4ELi3EEENS4_18smem_ptr_flag_bitsILi8EEENSS_INS5_IJNSA_ILi8EEESG_EEENS5_IJSG_SB_EEEEEEEvNS4_8identityESZ_S19_vS1A_EENS_8epilogue10collective6detail29Sm90TmaWarpSpecializedAdapterINS1D_15DefaultEpilogueISI_SJ_SJ_NS1C_6thread17LinearCombinationISI_Li1EffLNS1H_9ScaleType4KindE0ELNS_15FloatRoundStyleE2ESI_EENS1_15EpilogueDefaultEEEEEvvEEEEvNT_6ParamsE,@"STO_CUDA_ENTRY STV_DEFAULT"
_ZN7cutlass13device_kernelINS_4gemm6kernel13GemmUniversalIN4cute5tupleIJiiiiEEENS1_10collective13CollectiveMmaINS1_37MainloopSm90TmaGmmaWarpSpecializedFP8ILi2ENS5_IJNS4_1CILi1EEESB_SB_EEENS1_32KernelTmaWarpSpecializedPingpongEEENS5_IJNSA_ILi64EEESF_NSA_ILi128EEEEEENS_12float_e4m3_tENS5_IJlSB_lEEESI_SJ_NS4_8TiledMMAINS4_8MMA_AtomIJNS4_4SM904GMMA30MMA_64x64x32_F32E4M3E4M3_SS_TNILNSN_7ScaleInE1ELSP_1EEEEEENS4_6LayoutISC_NS5_IJNSA_ILi0EEEST_ST_EEEEENS5_IJNS4_10UnderscoreESW_SW_EEEEENS4_13SM90_TMA_LOADENS4_14ComposedLayoutINS4_7SwizzleILi3ELi4ELi3EEENS4_18smem_ptr_flag_bitsILi8EEENSS_INS5_IJNSA_ILi8EEESG_EEENS5_IJSG_SB_EEEEEEEvNS4_8identityESZ_S19_vS1A_EENS_8epilogue10collective6detail29Sm90TmaWarpSpecializedAdapterINS1D_15DefaultEpilogueISI_SJ_SJ_NS1C_6thread17LinearCombinationISI_Li1EffLNS1H_9ScaleType4KindE0ELNS_15FloatRoundStyleE2ESI_EENS1_15EpilogueDefaultEEEEEvvEEEEvNT_6ParamsE:
[----:B------:R-:W-:Y:S01]  /*0000*/  LDC R1, c[0x0][0x28] ;  /* 0x00000a00ff017b82 */ /* 0x000fe20000000800 */
[----:B------:R-:W0:Y:S01]  /*0010*/  S2R R8, SR_TID.X ;  /* 0x0000000000087919 */ /* 0x000e220000002100 */
[----:B------:R-:W-:Y:S01]  /*0020*/  ELECT P0, URZ, PT ;  /* 0x00000000003f782f */ /* 0x000fe20003800000 */
[----:B------:R-:W-:Y:S01]  /*0030*/  BSSY B0, `(.L_x_0) ;  /* 0x0000014000007945 */ /* 0x000fe20003800000 */
[----:B0-----:R-:W-:-:S05]  /*0040*/  SHF.R.U32.HI R0, RZ, 0x5, R8 ;  /* 0x00000005ff007819 */ /* 0x001fca0000011608 */
[----:B------:R-:W0:Y:S02]  /*0050*/  SHFL.IDX PT, R2, R0, RZ, 0x1f ;  /* 0x00001fff00027589 */ /* 0x000e2400000e0000 */
[----:B0-----:R-:W-:Y:S02]  /*0060*/  R2UR UR8, R2 ;  /* 0x00000000020872ca */ /* 0x001fe400000e0000 */
[----:B------:R-:W-:-:S05]  /*0070*/  SHF.R.U32.HI R2, RZ, 0x7, R8 ;  /* 0x00000007ff027819 */ /* 0x000fca0000011608 */
[----:B------:R0:W1:Y:S06]  /*0080*/  SHFL.IDX PT, R3, R2, RZ, 0x1f ;  /* 0x00001fff02037589 */ /* 0x00006c00000e0000 */
[----:B------:R-:W-:Y:S02]  /*0090*/  USHF.R.S32.HI UR4, URZ, 0x1f, UR8 ;  /* 0x0000001f3f047899 */ /* 0x000fe40008011408 */
[----:B------:R-:W-:Y:S02]  /*00a0*/  ISETP.NE.OR P0, PT, RZ, UR8, !P0 ;  /* 0x00000008ff007c0c */ /* 0x000fe4000c705670 */
[----:B------:R-:W-:-:S04]  /*00b0*/  ULEA.HI UR4, UR4, UR8, URZ, 0x2 ;  /* 0x0000000804047291 */ /* 0x000fc8000f8f103f */
[----:B------:R-:W-:-:S04]  /*00c0*/  ULOP3.LUT UR4, UR4, 0xfffffffc, URZ, 0xc0, !UPT ;  /* 0xfffffffc04047892 */ /* 0x000fc8000f8ec03f */
[----:B------:R-:W-:-:S03]  /*00d0*/  UIADD3 UR8, UR8, -UR4, URZ ;  /* 0x8000000408087290 */ /* 0x000fc6000fffe03f */
[----:B0-----:R-:W-:Y:S09]  /*00e0*/  @P0 BRA `(.L_x_1) ;  /* 0x0000000000200947 */ /* 0x001ff20003800000 */
[----:B------:R-:W-:Y:S02]  /*00f0*/  ULDC.64 UR4, c[0x0][0x198] ;  /* 0x0000660000047ab9 */ /* 0x000fe40000000a00 */
[----:B------:R-:W-:Y:S02]  /*0100*/  UIADD3 UR6, UP0, UR4, 0xf0, URZ ;  /* 0x000000f004067890 */ /* 0x000fe4000ff1e03f */
[----:B------:R-:W-:Y:S02]  /*0110*/  UIADD3 UR4, UP1, UR4, 0x1f0, URZ ;  /* 0x000001f004047890 */ /* 0x000fe4000ff3e03f */
[----:B------:R-:W-:Y:S02]  /*0120*/  UIADD3.X UR7, URZ, UR5, URZ, UP0, !UPT ;  /* 0x000000053f077290 */ /* 0x000fe400087fe43f */
[----:B------:R-:W-:-:S07]  /*0130*/  UIADD3.X UR5, URZ, UR5, URZ, UP1, !UPT ;  /* 0x000000053f057290 */ /* 0x000fce0008ffe43f */
[----:B------:R0:W-:Y:S02]  /*0140*/  UTMACCTL.PF [UR6] ;  /* 0x00000000060079b9 */ /* 0x0001e40008040000 */
[----:B------:R0:W-:Y:S02]  /*0150*/  UTMACCTL.PF [UR4] ;  /* 0x00000000040079b9 */ /* 0x0001e40008040000 */
[----:B0-----:R-:W-:Y:S01]  /*0160*/  NOP ;  /* 0x0000000000007918 */ /* 0x001fe20000000000 */
.L_x_1:
[----:B------:R-:W-:Y:S05]  /*0170*/  BSYNC B0 ;  /* 0x0000000000007941 */ /* 0x000fea0003800000 */
.L_x_0:
[----:B------:R-:W0:Y:S01]  /*0180*/  SHFL.IDX PT, R4, R0, RZ, 0x1f ;  /* 0x00001fff00047589 */ /* 0x000e2200000e0000 */
[----:B-1----:R-:W-:Y:S01]  /*0190*/  R2UR UR16, R3 ;  /* 0x00000000031072ca */ /* 0x002fe200000e0000 */
[----:B------:R-:W-:-:S04]  /*01a0*/  UISETP.NE.AND UP0, UPT, UR8, 0x3, UPT ;  /* 0x000000030800788c */ /* 0x000fc8000bf05270 */
[----:B------:R-:W-:-:S08]  /*01b0*/  UISETP.EQ.OR UP0, UPT, UR8, URZ, !UP0 ;  /* 0x0000003f0800728c */ /* 0x000fd0000c702670 */
[----:B------:R-:W-:Y:S02]  /*01c0*/  UIADD3 UR24, UR16, -0x1, URZ ;  /* 0xffffffff10187890 */ /* 0x000fe4000fffe03f */
[----:B------:R-:W-:Y:S02]  /*01d0*/  UISETP.EQ.AND UP0, UPT, UR16, URZ, UP0 ;  /* 0x0000003f1000728c */ /* 0x000fe40008702270 */
[----:B------:R-:W-:Y:S02]  /*01e0*/  UISETP.GE.U32.AND UP1, UPT, UR24, 0x2, UPT ;  /* 0x000000021800788c */ /* 0x000fe4000bf26070 */
[----:B------:R-:W-:Y:S01]  /*01f0*/  USEL UR13, URZ, 0x1, !UP0 ;  /* 0x000000013f0d7887 */ /* 0x000fe2000c000000 */
[----:B0-----:R-:W-:-:S03]  /*0200*/  ISETP.NE.AND P0, PT, R4, RZ, PT ;  /* 0x000000ff0400720c */ /* 0x001fc60003f05270 */
[----:B------:R-:W-:-:S10]  /*0210*/  USEL UR13, UR13, 0x2, UP1 ;  /* 0x000000020d0d7887 */ /* 0x000fd40008800000 */
[----:B------:R-:W-:Y:S05]  /*0220*/  @P0 BRA `(.L_x_2) ;  /* 0x0000000000480947 */ /* 0x000fea0003800000 */
[----:B------:R-:W0:Y:S01]  /*0230*/  S2UR UR9, SR_CgaCtaId ;  /* 0x00000000000979c3 */ /* 0x000e220000008800 */
[----:B------:R-:W-:Y:S01]  /*0240*/  UMOV UR4, 0x400 ;  /* 0x0000040000047882 */ /* 0x000fe20000000000 */
[----:B------:R-:W-:Y:S01]  /*0250*/  UMOV UR5, 0x1 ;  /* 0x0000000100057882 */ /* 0x000fe20000000000 */
[----:B------:R-:W-:Y:S01]  /*0260*/  UMOV UR6, 0x80 ;  /* 0x0000008000067882 */ /* 0x000fe20000000000 */
[----:B------:R-:W-:Y:S01]  /*0270*/  ELECT P0, URZ, PT ;  /* 0x00000000003f782f */ /* 0x000fe20003800000 */
[----:B------:R-:W-:-:S04]  /*0280*/  UIADD3 UR6, -UR6, 0x100000, URZ ;  /* 0x0010000006067890 */ /* 0x000fc8000fffe13f */
[----:B------:R-:W-:Y:S02]  /*0290*/  USHF.L.U32 UR7, UR6, 0xb, URZ ;  /* 0x0000000b06077899 */ /* 0x000fe4000800063f */
[----:B------:R-:W-:Y:S02]  /*02a0*/  USHF.L.U32 UR6, UR6, 0x1, URZ ;  /* 0x0000000106067899 */ /* 0x000fe4000800063f */
[----:B0-----:R-:W-:Y:S02]  /*02b0*/  ULEA UR9, UR9, UR4, 0x18 ;  /* 0x0000000409097291 */ /* 0x001fe4000f8ec03f */
[----:B------:R-:W-:-:S04]  /*02c0*/  UIADD3 UR4, -UR5, 0x100000, URZ ;  /* 0x0010000005047890 */ /* 0x000fc8000fffe13f */
[----:B------:R-:W-:Y:S02]  /*02d0*/  USHF.L.U32 UR5, UR4, 0xb, URZ ;  /* 0x0000000b04057899 */ /* 0x000fe4000800063f */
[----:B------:R-:W-:Y:S01]  /*02e0*/  USHF.L.U32 UR4, UR4, 0x1, URZ ;  /* 0x0000000104047899 */ /* 0x000fe2000800063f */
[----:B------:R-:W0:Y:S11]  /*02f0*/  FENCE.VIEW.ASYNC.S ;  /* 0x00000000000073c6 */ /* 0x000e360000000000 */
[----:B0-----:R0:W1:Y:S01]  /*0300*/  SYNCS.EXCH.64 URZ, [UR9], UR4 ;  /* 0x00000004093f75b2 */ /* 0x0010620008000100 */
[----:B------:R0:W2:Y:S01]  /*0310*/  SYNCS.EXCH.64 URZ, [UR9+0x10], UR6 ;  /* 0x00001006093f75b2 */ /* 0x0000a20008000100 */
[----:B------:R0:W3:Y:S01]  /*0320*/  SYNCS.EXCH.64 URZ, [UR9+0x8], UR4 ;  /* 0x00000804093f75b2 */ /* 0x0000e20008000100 */
[----:B------:R0:W4:Y:S01]  /*0330*/  SYNCS.EXCH.64 URZ, [UR9+0x18], UR6 ;  /* 0x00001806093f75b2 */ /* 0x0001220008000100 */
[----:B------:R-:W-:Y:S01]  /*0340*/  NOP ;  /* 0x0000000000007918 */ /* 0x000fe20000000000 */
.L_x_2:
[----:B------:R-:W5:Y:S01]  /*0350*/  SHFL.IDX PT, R4, R0, RZ, 0x1f ;  /* 0x00001fff00047589 */ /* 0x000f6200000e0000 */
[----:B------:R-:W-:Y:S01]  /*0360*/  ELECT P0, URZ, PT ;  /* 0x00000000003f782f */ /* 0x000fe20003800000 */
[----:B------:R-:W-:Y:S01]  /*0370*/  NOP ;  /* 0x0000000000007918 */ /* 0x000fe20000000000 */
[----:B------:R-:W-:Y:S01]  /*0380*/  ELECT P1, URZ, PT ;  /* 0x00000000003f782f */ /* 0x000fe20003820000 */
[----:B------:R-:W1:Y:S01]  /*0390*/  SHFL.IDX PT, R3, R0, RZ, 0x1f ;  /* 0x00001fff00037589 */ /* 0x000e6200000e0000 */
[----:B0-----:R-:W-:Y:S01]  /*03a0*/  UMOV UR4, 0x20 ;  /* 0x0000002000047882 */ /* 0x001fe20000000000 */
[----:B------:R-:W-:Y:S01]  /*03b0*/  UMOV UR12, 0x80 ;  /* 0x00000080000c7882 */ /* 0x000fe20000000000 */
[----:B------:R-:W-:Y:S01]  /*03c0*/  NOP ;  /* 0x0000000000007918 */ /* 0x000fe20000000000 */
[----:B------:R0:W0:Y:S01]  /*03d0*/  SHFL.IDX PT, R15, R2, RZ, 0x1f ;  /* 0x00001fff020f7589 */ /* 0x00002200000e0000 */
[----:B------:R-:W-:Y:S01]  /*03e0*/  ULDC.64 UR22, c[0x0][0x208] ;  /* 0x0000820000167ab9 */ /* 0x000fe20000000a00 */
[----:B-----5:R-:W-:-:S02]  /*03f0*/  ISETP.NE.OR P0, PT, R4, RZ, !P0 ;  /* 0x000000ff0400720c */ /* 0x020fc40004705670 */
[----:B-1----:R-:W-:Y:S02]  /*0400*/  ISETP.NE.OR P1, PT, R3, RZ, !P1 ;  /* 0x000000ff0300720c */ /* 0x002fe40004f25670 */
[----:B------:R-:W-:-:S04]  /*0410*/  SHF.R.S32.HI R3, RZ, 0x1f, R8 ;  /* 0x0000001fff037819 */ /* 0x000fc80000011408 */
[----:B------:R-:W-:-:S05]  /*0420*/  LEA.HI R3, R3, R8, RZ, 0x7 ;  /* 0x0000000803037211 */ /* 0x000fca00078f38ff */
[----:B------:R-:W-:Y:S01]  /*0430*/  VOTEU.ALL UP0, P0 ;  /* 0x00000000003f7886 */ /* 0x000fe20000000000 */
[----:B------:R-:W-:Y:S01]  /*0440*/  LOP3.LUT R3, R3, 0xffffff80, RZ, 0xc0, !PT ;  /* 0xffffff8003037812 */ /* 0x000fe200078ec0ff */
[----:B------:R-:W-:-:S03]  /*0450*/  VOTEU.ALL UP1, P1 ;  /* 0x00000000003f7886 */ /* 0x000fc60000820000 */
[----:B------:R-:W1:Y:S01]  /*0460*/  @!UP0 S2UR UR7, SR_CgaCtaId ;  /* 0x00000000000789c3 */ /* 0x000e620000008800 */
[----:B------:R-:W-:Y:S01]  /*0470*/  @!UP0 UMOV UR6, 0x400 ;  /* 0x0000040000068882 */ /* 0x000fe20000000000 */
[----:B------:R-:W-:-:S04]  /*0480*/  @!UP0 UIADD3 UR4, -UR4, 0x100000, URZ ;  /* 0x0010000004048890 */ /* 0x000fc8000fffe13f */
[----:B------:R-:W-:Y:S02]  /*0490*/  @!UP0 USHF.L.U32 UR5, UR4, 0xb, URZ ;  /* 0x0000000b04058899 */ /* 0x000fe4000800063f */
[----:B------:R-:W-:Y:S01]  /*04a0*/  @!UP0 USHF.L.U32 UR4, UR4, 0x1, URZ ;  /* 0x0000000104048899 */ /* 0x000fe2000800063f */
[----:B------:R-:W-:Y:S01]  /*04b0*/  IMAD.IADD R14, R8, 0x1, -R3 ;  /* 0x00000001080e7824 */ /* 0x000fe200078e0a03 */
[----:B------:R-:W-:Y:S01]  /*04c0*/  @!UP1 UMOV UR10, 0x400 ;  /* 0x00000400000a9882 */ /* 0x000fe20000000000 */
[----:B------:R-:W-:Y:S01]  /*04d0*/  VOTEU.ALL UP2, P1 ;  /* 0x00000000003f7886 */ /* 0x000fe20000840000 */
[----:B------:R-:W-:Y:S01]  /*04e0*/  VOTEU.ALL UP3, P1 ;  /* 0x00000000003f7886 */ /* 0x000fe20000860000 */
[----:B------:R-:W-:Y:S01]  /*04f0*/  VOTEU.ALL UP4, P1 ;  /* 0x00000000003f7886 */ /* 0x000fe20000880000 */
[----:B------:R-:W5:Y:S01]  /*0500*/  @!UP1 S2UR UR11, SR_CgaCtaId ;  /* 0x00000000000b99c3 */ /* 0x000f620000008800 */
[----:B------:R-:W-:Y:S01]  /*0510*/  VOTEU.ALL UP5, P1 ;  /* 0x00000000003f7886 */ /* 0x000fe200008a0000 */
[----:B------:R-:W-:Y:S01]  /*0520*/  ISETP.NE.AND P1, PT, RZ, UR16, PT ;  /* 0x00000010ff007c0c */ /* 0x000fe2000bf25270 */
[----:B-1----:R-:W-:-:S02]  /*0530*/  @!UP0 ULEA UR9, UR7, UR6, 0x18 ;  /* 0x0000000607098291 */ /* 0x002fc4000f8ec03f */
[----:B------:R-:W-:-:S04]  /*0540*/  @!UP1 UIADD3 UR6, -UR12, 0x100000, URZ ;  /* 0x001000000c069890 */ /* 0x000fc8000fffe13f */
[----:B------:R-:W-:Y:S02]  /*0550*/  @!UP1 USHF.L.U32 UR7, UR6, 0xb, URZ ;  /* 0x0000000b06079899 */ /* 0x000fe4000800063f */
[----:B------:R-:W-:Y:S01]  /*0560*/  @!UP1 USHF.L.U32 UR6, UR6, 0x1, URZ ;  /* 0x0000000106069899 */ /* 0x000fe2000800063f */
[----:B------:R-:W-:Y:S01]  /*0570*/  VOTEU.ALL UP0, P0 ;  /* 0x00000000003f7886 */ /* 0x000fe20000000000 */
[----:B-----5:R-:W-:Y:S01]  /*0580*/  @!UP1 ULEA UR10, UR11, UR10, 0x18 ;  /* 0x0000000a0b0a9291 */ /* 0x020fe2000f8ec03f */
[----:B------:R-:W-:Y:S01]  /*0590*/  VOTEU.ALL UP1, P0 ;  /* 0x00000000003f7886 */ /* 0x000fe20000020000 */
[----:B------:R-:W1:Y:S02]  /*05a0*/  FENCE.VIEW.ASYNC.S ;  /* 0x00000000000073c6 */ /* 0x000e640000000000 */
[----:B-1----:R-:W2:Y:S02]  /*05b0*/  @!UP0 SYNCS.EXCH.64 URZ, [UR9+0x50], UR4 ;  /* 0x00005004093f85b2 */ /* 0x002ea40008000100 */
[----:B------:R1:W2:Y:S01]  /*05c0*/  @!UP1 SYNCS.EXCH.64 URZ, [UR9+0x58], UR4 ;  /* 0x00005804093f95b2 */ /* 0x0002a20008000100 */
[----:B------:R-:W-:Y:S01]  /*05d0*/  NOP ;  /* 0x0000000000007918 */ /* 0x000fe20000000000 */
[----:B-1----:R-:W-:-:S02]  /*05e0*/  ULDC.64 UR4, c[0x0][0x598] ;  /* 0x0001660000047ab9 */ /* 0x002fc40000000a00 */
[----:B------:R-:W-:Y:S02]  /*05f0*/  ISETP.NE.U32.AND P0, PT, RZ, UR4, PT ;  /* 0x00000004ff007c0c */ /* 0x000fe4000bf05070 */
[----:B------:R1:W2:Y:S02]  /*0600*/  @!UP2 SYNCS.EXCH.64 URZ, [UR10+0x30], UR6 ;  /* 0x000030060a3fa5b2 */ /* 0x0002a40008000100 */
[----:B------:R-:W-:Y:S01]  /*0610*/  ISETP.NE.AND.EX P0, PT, RZ, UR5, PT, P0 ;  /* 0x00000005ff007c0c */ /* 0x000fe2000bf05300 */
[----:B------:R1:W2:Y:S01]  /*0620*/  @!UP3 SYNCS.EXCH.64 URZ, [UR10+0x38], UR6 ;  /* 0x000038060a3fb5b2 */ /* 0x0002a20008000100 */
[----:B------:R1:W2:Y:S01]  /*0630*/  @!UP4 SYNCS.EXCH.64 URZ, [UR10+0x40], UR6 ;  /* 0x000040060a3fc5b2 */ /* 0x0002a20008000100 */
[----:B------:R1:W2:Y:S01]  /*0640*/  @!UP5 SYNCS.EXCH.64 URZ, [UR10+0x48], UR6 ;  /* 0x000048060a3fd5b2 */ /* 0x0002a20008000100 */
[----:B------:R-:W-:Y:S01]  /*0650*/  NOP ;  /* 0x0000000000007918 */ /* 0x000fe20000000000 */
[----:B--234-:R-:W-:Y:S08]  /*0660*/  BAR.SYNC.DEFER_BLOCKING 0x0 ;  /* 0x0000000000007b1d */ /* 0x01cff00000010000 */
[----:B01----:R-:W-:Y:S05]  /*0670*/  @!P0 BRA `(.L_x_3) ;  /* 0x00000000001c8947 */ /* 0x003fea0003800000 */
[----:B------:R-:W0:Y:S02]  /*0680*/  LDC.64 R2, c[0x0][0x598] ;  /* 0x00016600ff027b82 */ /* 0x000e240000000a00 */
[----:B0-----:R-:W2:Y:S02]  /*0690*/  LDG.E.64 R2, desc[UR22][R2.64] ;  /* 0x0000001602027981 */ /* 0x001ea4000c1e1b00 */
[----:B--2---:R-:W-:-:S04]  /*06a0*/  ISETP.NE.U32.AND P0, PT, R2, RZ, PT ;  /* 0x000000ff0200720c */ /* 0x004fc80003f05070 */
[----:B------:R-:W-:-:S13]  /*06b0*/  ISETP.NE.AND.EX P0, PT, R3, RZ, PT, P0 ;  /* 0x000000ff0300720c */ /* 0x000fda0003f05300 */
[----:B------:R-:W-:Y:S05]  /*06c0*/  @!P0 BRA `(.L_x_3) ;  /* 0x0000000000088947 */ /* 0x000fea0003800000 */
[----:B------:R2:W5:Y:S01]  /*06d0*/  LD.E R6, desc[UR22][R2.64] ;  /* 0x0000001602067980 */ /* 0x000562000c101900 */
[----:B------:R-:W-:Y:S05]  /*06e0*/  BRA `(.L_x_4) ;  /* 0x0000000000207947 */ /* 0x000fea0003800000 */
.L_x_3:
[----:B------:R-:W-:Y:S02]  /*06f0*/  ULDC.64 UR4, c[0x0][0x588] ;  /* 0x0001620000047ab9 */ /* 0x000fe40000000a00 */
[----:B------:R-:W-:-:S04]  /*0700*/  ISETP.NE.U32.AND P0, PT, RZ, UR4, PT ;  /* 0x00000004ff007c0c */ /* 0x000fc8000bf05070 */
[----:B------:R-:W-:-:S13]  /*0710*/  ISETP.NE.AND.EX P0, PT, RZ, UR5, PT, P0 ;  /* 0x00000005ff007c0c */ /* 0x000fda000bf05300 */
[----:B------:R-:W-:Y:S05]  /*0720*/  @!P0 BRA `(.L_x_5) ;  /* 0x00000000000c8947 */ /* 0x000fea0003800000 */
[----:B------:R-:W0:Y:S02]  /*0730*/  LDC.64 R6, c[0x0][0x588] ;  /* 0x00016200ff067b82 */ /* 0x000e240000000a00 */
[----:B0-----:R1:W5:Y:S01]  /*0740*/  LDG.E R6, desc[UR22][R6.64] ;  /* 0x0000001606067981 */ /* 0x001362000c1e1900 */
[----:B------:R-:W-:Y:S05]  /*0750*/  BRA `(.L_x_4) ;  /* 0x0000000000047947 */ /* 0x000fea0003800000 */
.L_x_5:
[----:B------:R-:W0:Y:S02]  /*0760*/  LDC R6, c[0x0][0x580] ;  /* 0x00016000ff067b82 */ /* 0x000e240000000800 */
.L_x_4:
[----:B------:R-:W-:Y:S02]  /*0770*/  ULDC.64 UR4, c[0x0][0x5a0] ;  /* 0x0001680000047ab9 */ /* 0x000fe40000000a00 */
[----:B------:R-:W-:-:S04]  /*0780*/  ISETP.NE.U32.AND P0, PT, RZ, UR4, PT ;  /* 0x00000004ff007c0c */ /* 0x000fc8000bf05070 */
[----:B------:R-:W-:-:S13]  /*0790*/  ISETP.NE.AND.EX P0, PT, RZ, UR5, PT, P0 ;  /* 0x00000005ff007c0c */ /* 0x000fda000bf05300 */
[----:B------:R-:W-:Y:S05]  /*07a0*/  @!P0 BRA `(.L_x_6) ;  /* 0x00000000001c8947 */ /* 0x000fea0003800000 */
[----:B--2---:R-:W2:Y:S02]  /*07b0*/  LDC.64 R2, c[0x0][0x5a0] ;  /* 0x00016800ff027b82 */ /* 0x004ea40000000a00 */
[----:B--2---:R-:W2:Y:S02]  /*07c0*/  LDG.E.64 R2, desc[UR22][R2.64] ;  /* 0x0000001602027981 */ /* 0x004ea4000c1e1b00 */
[----:B--2---:R-:W-:-:S04]  /*07d0*/  ISETP.NE.U32.AND P0, PT, R2, RZ, PT ;  /* 0x000000ff0200720c */ /* 0x004fc80003f05070 */
[----:B------:R-:W-:-:S13]  /*07e0*/  ISETP.NE.AND.EX P0, PT, R3, RZ, PT, P0 ;  /* 0x000000ff0300720c */ /* 0x000fda0003f05300 */
[----:B------:R-:W-:Y:S05]  /*07f0*/  @!P0 BRA `(.L_x_6) ;  /* 0x0000000000088947 */ /* 0x000fea0003800000 */
[----:B-1----:R4:W5:Y:S01]  /*0800*/  LD.E R7, desc[UR22][R2.64] ;  /* 0x0000001602077980 */ /* 0x002962000c101900 */
[----:B------:R-:W-:Y:S05]  /*0810*/  BRA `(.L_x_7) ;  /* 0x0000000000207947 */ /* 0x000fea0003800000 */
.L_x_6:
[----:B------:R-:W-:Y:S02]  /*0820*/  ULDC.64 UR4, c[0x0][0x590] ;  /* 0x0001640000047ab9 */ /* 0x000fe40000000a00 */
[----:B------:R-:W-:-:S04]  /*0830*/  ISETP.NE.U32.AND P0, PT, RZ, UR4, PT ;  /* 0x00000004ff007c0c */ /* 0x000fc8000bf05070 */
[----:B------:R-:W-:-:S13]  /*0840*/  ISETP.NE.AND.EX P0, PT, RZ, UR5, PT, P0 ;  /* 0x00000005ff007c0c */ /* 0x000fda000bf05300 */
[----:B------:R-:W-:Y:S05]  /*0850*/  @!P0 BRA `(.L_x_8) ;  /* 0x00000000000c8947 */ /* 0x000fea0003800000 */
[----:B--2---:R-:W1:Y:S02]  /*0860*/  LDC.64 R2, c[0x0][0x590] ;  /* 0x00016400ff027b82 */ /* 0x004e640000000a00 */
[----:B-1----:R3:W5:Y:S01]  /*0870*/  LDG.E R7, desc[UR22][R2.64] ;  /* 0x0000001602077981 */ /* 0x002762000c1e1900 */
[----:B------:R-:W-:Y:S05]  /*0880*/  BRA `(.L_x_7) ;  /* 0x0000000000047947 */ /* 0x000fea0003800000 */
.L_x_8:
[----:B-1----:R-:W1:Y:S02]  /*0890*/  LDC R7, c[0x0][0x584] ;  /* 0x00016100ff077b82 */ /* 0x002e640000000800 */
.L_x_7:
[----:B------:R-:W0:Y:S01]  /*08a0*/  S2UR UR11, SR_CTAID.Y ;  /* 0x00000000000b79c3 */ /* 0x000e220000002600 */
[----:B------:R-:W-:Y:S01]  /*08b0*/  ULDC UR5, c[0x0][0x65c] ;  /* 0x0001970000057ab9 */ /* 0x000fe20000000800 */
[----:B------:R-:W-:Y:S01]  /*08c0*/  UISETP.NE.AND UP0, UPT, UR16, 0x2, UPT ;  /* 0x000000021000788c */ /* 0x000fe2000bf05270 */
[----:B------:R-:W-:Y:S01]  /*08d0*/  PRMT R9, RZ, 0x7610, R9 ;  /* 0x00007610ff097816 */ /* 0x000fe20000000009 */
[----:B------:R-:W-:Y:S01]  /*08e0*/  UISETP.NE.AND UP2, UPT, UR5, 0x1, UPT ;  /* 0x000000010500788c */ /* 0x000fe2000bf45270 */
[----:B------:R-:W-:-:S03]  /*08f0*/  IMAD.MOV.U32 R4, RZ, RZ, -0x1 ;  /* 0xffffffffff047424 */ /* 0x000fc600078e00ff */
[----:B------:R-:W0:Y:S07]  /*0900*/  S2UR UR4, SR_CTAID.X ;  /* 0x00000000000479c3 */ /* 0x000e2e0000002500 */
[----:B------:R-:W-:Y:S01]  /*0910*/  @UP2 ULDC UR14, c[0x0][0x10] ;  /* 0x00000400000e2ab9 */ /* 0x000fe20000000800 */
[----:B------:R-:W-:Y:S01]  /*0920*/  @UP2 UMOV UR7, URZ ;  /* 0x0000003f00072c82 */ /* 0x000fe20008000000 */
[----:B------:R-:W-:Y:S01]  /*0930*/  @UP2 UMOV UR5, URZ ;  /* 0x0000003f00052c82 */ /* 0x000fe20008000000 */
[----:B------:R-:W-:Y:S01]  /*0940*/  @!UP2 ULDC UR10, c[0x0][0xc] ;  /* 0x00000300000aaab9 */ /* 0x000fe20000000800 */
[----:B--234-:R-:W2:Y:S01]  /*0950*/  LDC.64 R2, c[0x0][0x650] ;  /* 0x00019400ff027b82 */ /* 0x01cea20000000a00 */
[----:B0-----:R-:W-:-:S02]  /*0960*/  @UP2 UMOV UR9, UR11 ;  /* 0x0000000b00092c82 */ /* 0x001fc40008000000 */
[----:B------:R-:W-:Y:S01]  /*0970*/  @UP2 UMOV UR6, UR9 ;  /* 0x0000000900062c82 */ /* 0x000fe20008000000 */
[----:B------:R-:W-:Y:S01]  /*0980*/  @!UP2 UMOV UR9, UR11 ;  /* 0x0000000b0009ac82 */ /* 0x000fe20008000000 */
[----:B------:R-:W-:-:S03]  /*0990*/  @UP2 UIMAD.WIDE.U32 UR14, UR4, UR14, UR6 ;  /* 0x0000000e040e22a5 */ /* 0x000fc6000f8e0006 */
[----:B------:R-:W-:Y:S01]  /*09a0*/  ULDC UR6, c[0x0][0xc] ;  /* 0x0000030000067ab9 */ /* 0x000fe20000000800 */
[----:B------:R-:W-:Y:S01]  /*09b0*/  @UP2 UIADD3 UR15, UR15, UR5, URZ ;  /* 0x000000050f0f2290 */ /* 0x000fe2000fffe03f */
[----:B------:R-:W-:Y:S02]  /*09c0*/  ULDC UR7, c[0x0][0x10] ;  /* 0x0000040000077ab9 */ /* 0x000fe40000000800 */
[----:B------:R-:W-:Y:S01]  /*09d0*/  UMOV UR5, URZ ;  /* 0x0000003f00057c82 */ /* 0x000fe20008000000 */
[----:B------:R-:W-:Y:S02]  /*09e0*/  UIMAD.WIDE.U32 UR6, UR6, UR7, URZ ;  /* 0x00000007060672a5 */ /* 0x000fe4000f8e003f */
[----:B------:R-:W-:Y:S01]  /*09f0*/  @!UP2 UIMAD.WIDE.U32 UR10, UR10, UR9, UR4 ;  /* 0x000000090a0aa2a5 */ /* 0x000fe2000f8e0004 */
[----:B------:R-:W-:Y:S02]  /*0a00*/  ULDC UR12, c[0x0][0x14] ;  /* 0x00000500000c7ab9 */ /* 0x000fe40000000800 */
[----:B------:R-:W-:-:S02]  /*0a10*/  UIMAD.WIDE.U32 UR20, UR6, UR12, URZ ;  /* 0x0000000c061472a5 */ /* 0x000fc4000f8e003f */
[----:B------:R-:W-:Y:S02]  /*0a20*/  UIMAD UR7, UR7, UR12, URZ ;  /* 0x0000000c070772a4 */ /* 0x000fe4000f8e023f */
[----:B------:R-:W-:Y:S01]  /*0a30*/  @!UP2 UMOV UR14, UR10 ;  /* 0x0000000a000eac82 */ /* 0x000fe20008000000 */
[----:B------:R-:W-:Y:S01]  /*0a40*/  @!UP2 UMOV UR15, UR11 ;  /* 0x0000000b000fac82 */ /* 0x000fe20008000000 */
[----:B------:R-:W-:Y:S02]  /*0a50*/  UIADD3 UR7, UR21, UR7, URZ ;  /* 0x0000000715077290 */ /* 0x000fe4000fffe03f */
[----:B------:R-:W-:-:S04]  /*0a60*/  UIADD3 UR6, UP1, UR14, UR20, URZ ;  /* 0x000000140e067290 */ /* 0x000fc8000ff3e03f */
[----:B------:R-:W-:Y:S02]  /*0a70*/  UIADD3.X UR10, UR15, UR7, URZ, UP1, !UPT ;  /* 0x000000070f0a7290 */ /* 0x000fe40008ffe43f */
[----:B------:R-:W-:Y:S02]  /*0a80*/  USEL UR6, UR6, UR14, !UP0 ;  /* 0x0000000e06067287 */ /* 0x000fe4000c000000 */
[----:B------:R-:W-:-:S04]  /*0a90*/  USEL UR10, UR10, UR15, !UP0 ;  /* 0x0000000f0a0a7287 */ /* 0x000fc8000c000000 */
[----:B--2---:R-:W-:Y:S01]  /*0aa0*/  ISETP.LE.U32.AND P0, PT, R2, UR6, PT ;  /* 0x0000000602007c0c */ /* 0x004fe2000bf03070 */
[----:B------:R-:W-:Y:S02]  /*0ab0*/  IMAD.MOV.U32 R2, RZ, RZ, -0x1 ;  /* 0xffffffffff027424 */ /* 0x000fe400078e00ff */
[----:B------:R-:W-:Y:S02]  /*0ac0*/  IMAD.U32 R0, RZ, RZ, UR10 ;  /* 0x0000000aff007e24 */ /* 0x000fe4000f8e00ff */
[----:B------:R-:W-:-:S03]  /*0ad0*/  IMAD.U32 R5, RZ, RZ, UR10 ;  /* 0x0000000aff057e24 */ /* 0x000fc6000f8e00ff */
[----:B------:R-:W-:Y:S01]  /*0ae0*/  ISETP.GE.U32.AND.EX P0, PT, R0, R3, PT, P0 ;  /* 0x000000030000720c */ /* 0x000fe20003f06100 */
[----:B------:R-:W-:Y:S02]  /*0af0*/  IMAD.U32 R0, RZ, RZ, UR6 ;  /* 0x00000006ff007e24 */ /* 0x000fe4000f8e00ff */
[----:B------:R-:W-:-:S10]  /*0b00*/  IMAD.MOV.U32 R3, RZ, RZ, -0x1 ;  /* 0xffffffffff037424 */ /* 0x000fd400078e00ff */
[----:B------:R-:W-:Y:S05]  /*0b10*/  @P0 BRA `(.L_x_9) ;  /* 0x0000000400880947 */ /* 0x000fea0003800000 */
[----:B------:R-:W-:Y:S01]  /*0b20*/  I2FP.F32.U32 R2, UR4 ;  /* 0x0000000400027c45 */ /* 0x000fe20008201000 */
[----:B------:R-:W-:Y:S01]  /*0b30*/  ULDC.64 UR18, c[0x0][0x628] ;  /* 0x00018a0000127ab9 */ /* 0x000fe20000000a00 */
[----:B------:R-:W-:Y:S01]  /*0b40*/  ULDC UR6, c[0x0][0x150] ;  /* 0x0000540000067ab9 */ /* 0x000fe20000000800 */
[----:B------:R-:W-:Y:S01]  /*0b50*/  ISETP.NE.U32.AND P0, PT, RZ, UR18, PT ;  /* 0x00000012ff007c0c */ /* 0x000fe2000bf05070 */
[----:B------:R-:W-:Y:S01]  /*0b60*/  ULDC UR25, c[0x0][0x630] ;  /* 0x00018c0000197ab9 */ /* 0x000fe20000000800 */
[----:B------:R-:W-:Y:S01]  /*0b70*/  FMUL R2, R2, UR6 ;  /* 0x0000000602027c20 */ /* 0x000fe20008400000 */
[----:B------:R-:W-:Y:S01]  /*0b80*/  R2UR UR26, R0 ;  /* 0x00000000001a72ca */ /* 0x000fe200000e0000 */
[----:B------:R-:W-:Y:S01]  /*0b90*/  ULDC UR28, c[0x0][0x154] ;  /* 0x00005500001c7ab9 */ /* 0x000fe20000000800 */
[----:B------:R-:W-:Y:S01]  /*0ba0*/  ISETP.NE.AND.EX P0, PT, RZ, UR19, PT, P0 ;  /* 0x00000013ff007c0c */ /* 0x000fe2000bf05300 */
[----:B------:R0:W2:Y:S01]  /*0bb0*/  F2I.U32.TRUNC.NTZ R3, R2 ;  /* 0x0000000200037305 */ /* 0x0000a2000020f000 */
[----:B------:R-:W-:-:S02]  /*0bc0*/  R2UR UR27, R5 ;  /* 0x00000000051b72ca */ /* 0x000fc400000e0000 */
[----:B------:R-:W-:Y:S02]  /*0bd0*/  R2UR UR10, R0 ;  /* 0x00000000000a72ca */ /* 0x000fe400000e0000 */
[----:B------:R-:W-:-:S07]  /*0be0*/  R2UR UR11, R5 ;  /* 0x00000000050b72ca */ /* 0x000fce00000e0000 */
[----:B0-----:R-:W-:Y:S08]  /*0bf0*/  @!P0 BRA `(.L_x_10) ;  /* 0x0000000000308947 */ /* 0x001ff00003800000 */
[----:B------:R-:W-:Y:S01]  /*0c00*/  R2UR UR10, R0 ;  /* 0x00000000000a72ca */ /* 0x000fe200000e0000 */
[----:B------:R-:W-:Y:S01]  /*0c10*/  ULDC UR6, c[0x0][0x634] ;  /* 0x00018d0000067ab9 */ /* 0x000fe20000000800 */
[----:B------:R-:W-:-:S11]  /*0c20*/  R2UR UR12, R5 ;  /* 0x00000000050c72ca */ /* 0x000fd600000e0000 */
[----:B------:R-:W-:-:S04]  /*0c30*/  UIADD3 UR6, UP1, UR10, UR6, URZ ;  /* 0x000000060a067290 */ /* 0x000fc8000ff3e03f */
[----:B------:R-:W-:-:S04]  /*0c40*/  UIADD3.X UR12, URZ, UR12, URZ, UP1, !UPT ;  /* 0x0000000c3f0c7290 */ /* 0x000fc80008ffe43f */
[----:B------:R-:W-:-:S04]  /*0c50*/  UIMAD.WIDE.U32 UR10, UR12, UR18, URZ ;  /* 0x000000120c0a72a5 */ /* 0x000fc8000f8e003f */
[----:B------:R-:W-:Y:S02]  /*0c60*/  UIMAD.WIDE.U32 UR14, UP1, UR6, UR19, UR10 ;  /* 0x00000013060e72a5 */ /* 0x000fe4000f82000a */
[----:B------:R-:W-:Y:S02]  /*0c70*/  UIMAD.WIDE.U32 UR10, UR6, UR18, URZ ;  /* 0x00000012060a72a5 */ /* 0x000fe4000f8e003f */
[----:B------:R-:W-:Y:S02]  /*0c80*/  UIADD3.X UR17, URZ, URZ, URZ, UP1, !UPT ;  /* 0x0000003f3f117290 */ /* 0x000fe40008ffe43f */
[----:B------:R-:W-:Y:S01]  /*0c90*/  UIADD3 URZ, UP1, UR11, UR14, URZ ;  /* 0x0000000e0b3f7290 */ /* 0x000fe2000ff3e03f */
[----:B------:R-:W-:-:S03]  /*0ca0*/  UMOV UR16, UR15 ;  /* 0x0000000f00107c82 */ /* 0x000fc60008000000 */
[----:B------:R-:W-:-:S12]  /*0cb0*/  UIMAD.WIDE.U32.X UR10, UR12, UR19, UR16, UP1 ;  /* 0x000000130c0a72a5 */ /* 0x000fd800088e0410 */
.L_x_10:
[----:B------:R-:W-:Y:S01]  /*0cc0*/  USHF.R.U64 UR5, UR10, UR25, UR11 ;  /* 0x000000190a057299 */ /* 0x000fe2000800120b */
[----:B------:R-:W-:Y:S01]  /*0cd0*/  I2FP.F32.U32 R2, UR9 ;  /* 0x0000000900027c45 */ /* 0x000fe20008201000 */
[----:B------:R-:W-:Y:S01]  /*0ce0*/  USHF.R.U32.HI UR6, URZ, UR25, UR11 ;  /* 0x000000193f067299 */ /* 0x000fe2000801160b */
[----:B--2---:R-:W-:Y:S01]  /*0cf0*/  R2UR UR16, R3 ;  /* 0x00000000031072ca */ /* 0x004fe200000e0000 */
[----:B------:R-:W-:Y:S02]  /*0d00*/  UIADD3 UR19, UP1, URZ, -UR5, URZ ;  /* 0x800000053f137290 */ /* 0x000fe4000ff3e03f */
[----:B------:R-:W-:Y:S01]  /*0d10*/  FMUL R2, R2, UR28 ;  /* 0x0000001c02027c20 */ /* 0x000fe20008400000 */
[----:B------:R-:W-:Y:S01]  /*0d20*/  ULDC.64 UR10, c[0x0][0x620] ;  /* 0x00018800000a7ab9 */ /* 0x000fe20000000a00 */
[----:B------:R-:W-:Y:S01]  /*0d30*/  UIADD3.X UR6, URZ, ~UR6, URZ, UP1, !UPT ;  /* 0x800000063f067290 */ /* 0x000fe20008ffe43f */
[----:B------:R-:W-:Y:S01]  /*0d40*/  UMOV UR14, UR26 ;  /* 0x0000001a000e7c82 */ /* 0x000fe20008000000 */
[----:B------:R-:W-:-:S02]  /*0d50*/  UMOV UR15, UR27 ;  /* 0x0000001b000f7c82 */ /* 0x000fc40008000000 */
[----:B------:R-:W-:Y:S01]  /*0d60*/  UIMAD UR6, UR6, UR10, URZ ;  /* 0x0000000a060672a4 */ /* 0x000fe2000f8e023f */
[----:B------:R-:W0:Y:S01]  /*0d70*/  F2I.U32.TRUNC.NTZ R2, R2 ;  /* 0x0000000200027305 */ /* 0x000e22000020f000 */
[----:B------:R-:W-:Y:S02]  /*0d80*/  UIMAD.WIDE.U32 UR14, UR19, UR10, UR14 ;  /* 0x0000000a130e72a5 */ /* 0x000fe4000f8e000e */
[----:B------:R-:W-:Y:S01]  /*0d90*/  UIMAD UR19, UR19, UR11, UR6 ;  /* 0x0000000b131372a4 */ /* 0x000fe2000f8e0206 */
[----:B------:R-:W-:Y:S01]  /*0da0*/  ULDC UR30, c[0x0][0x658] ;  /* 0x00019600001e7ab9 */ /* 0x000fe20000000800 */
[----:B------:R-:W-:Y:S02]  /*0db0*/  UMOV UR28, 0xffffffff ;  /* 0xffffffff001c7882 */ /* 0x000fe40000000000 */
[----:B------:R-:W-:Y:S01]  /*0dc0*/  UIADD3 UR19, UR15, UR19, URZ ;  /* 0x000000130f137290 */ /* 0x000fe2000fffe03f */
[----:B------:R-:W-:Y:S01]  /*0dd0*/  ULDC UR25, c[0x0][0x618] ;  /* 0x0001860000197ab9 */ /* 0x000fe20000000800 */
[----:B------:R-:W-:Y:S01]  /*0de0*/  ULDC.64 UR10, c[0x0][0x640] ;  /* 0x00019000000a7ab9 */ /* 0x000fe20000000a00 */
[----:B------:R-:W-:Y:S01]  /*0df0*/  USHF.L.U32 UR15, UR28, UR30, URZ ;  /* 0x0000001e1c0f7299 */ /* 0x000fe2000800063f */
[----:B------:R-:W-:Y:S01]  /*0e00*/  ISETP.NE.U32.AND P0, PT, RZ, UR10, PT ;  /* 0x0000000aff007c0c */ /* 0x000fe2000bf05070 */
[----:B------:R-:W-:-:S02]  /*0e10*/  USHF.R.U64 UR28, UR14, UR25, UR19 ;  /* 0x000000190e1c7299 */ /* 0x000fc40008001213 */
[----:B------:R-:W-:Y:S01]  /*0e20*/  USHF.R.U32.HI UR14, URZ, UR25, UR19 ;  /* 0x000000193f0e7299 */ /* 0x000fe20008011613 */
[----:B0-----:R-:W-:Y:S01]  /*0e30*/  R2UR UR18, R2 ;  /* 0x00000000021272ca */ /* 0x001fe200000e0000 */
[----:B------:R-:W-:Y:S01]  /*0e40*/  ULDC UR27, c[0x0][0x608] ;  /* 0x00018200001b7ab9 */ /* 0x000fe20000000800 */
[----:B------:R-:W-:Y:S01]  /*0e50*/  ISETP.NE.AND.EX P0, PT, RZ, UR11, PT, P0 ;  /* 0x0000000bff007c0c */ /* 0x000fe2000bf05300 */
[----:B------:R-:W-:Y:S02]  /*0e60*/  USHF.R.U64 UR32, UR28, UR27, UR14 ;  /* 0x0000001b1c207299 */ /* 0x000fe4000800120e */
[----:B------:R-:W-:Y:S01]  /*0e70*/  USHF.R.U32.HI UR14, URZ, UR27, UR14 ;  /* 0x0000001b3f0e7299 */ /* 0x000fe2000801160e */
[----:B------:R-:W-:Y:S01]  /*0e80*/  UMOV UR26, 0x1 ;  /* 0x00000001001a7882 */ /* 0x000fe20000000000 */
[----:B------:R-:W-:Y:S02]  /*0e90*/  UIADD3 UR16, -UR16, URZ, URZ ;  /* 0x0000003f10107290 */ /* 0x000fe4000fffe13f */
[----:B------:R-:W-:-:S02]  /*0ea0*/  USHF.R.U64 UR33, UR32, UR30, UR14 ;  /* 0x0000001e20217299 */ /* 0x000fc4000800120e */
[----:B------:R-:W-:Y:S01]  /*0eb0*/  USHF.L.U32 UR25, UR26, UR30, URZ ;  /* 0x0000001e1a197299 */ /* 0x000fe2000800063f */
[----:B------:R-:W-:Y:S01]  /*0ec0*/  ULDC UR17, c[0x0][0x144] ;  /* 0x0000510000117ab9 */ /* 0x000fe20000000800 */
[----:B------:R-:W-:Y:S01]  /*0ed0*/  ULDC UR6, c[0x0][0x600] ;  /* 0x0001800000067ab9 */ /* 0x000fe20000000800 */
[----:B------:R-:W-:Y:S02]  /*0ee0*/  ULOP3.LUT UR26, URZ, UR15, URZ, 0x33, !UPT ;  /* 0x0000000f3f1a7292 */ /* 0x000fe4000f8e333f */
[----:B------:R-:W-:Y:S02]  /*0ef0*/  USHF.R.U32.HI UR15, URZ, UR30, UR14 ;  /* 0x0000001e3f0f7299 */ /* 0x000fe4000801160e */
[----:B------:R-:W-:Y:S02]  /*0f00*/  UIADD3 UR12, UR6, -0x1, URZ ;  /* 0xffffffff060c7890 */ /* 0x000fe4000fffe03f */
[----:B------:R-:W-:Y:S02]  /*0f10*/  UIADD3 UR29, -UR18, URZ, URZ ;  /* 0x0000003f121d7290 */ /* 0x000fe4000fffe13f */
[----:B------:R-:W-:Y:S01]  /*0f20*/  UIMAD UR4, UR17, UR16, UR4 ;  /* 0x00000010110472a4 */ /* 0x000fe2000f8e0204 */
[----:B------:R-:W-:Y:S01]  /*0f30*/  ULDC UR34, c[0x0][0x148] ;  /* 0x0000520000227ab9 */ /* 0x000fe20000000800 */
[----:B------:R-:W-:Y:S01]  /*0f40*/  ULDC UR30, c[0x0][0x648] ;  /* 0x00019200001e7ab9 */ /* 0x000fe20000000800 */
[----:B------:R-:W-:Y:S01]  /*0f50*/  ULDC UR31, c[0x0][0x638] ;  /* 0x00018e00001f7ab9 */ /* 0x000fe20000000800 */
[----:B------:R-:W-:Y:S01]  /*0f60*/  UMOV UR14, UR33 ;  /* 0x00000021000e7c82 */ /* 0x000fe20008000000 */
[----:B------:R-:W-:Y:S07]  /*0f70*/  @!P0 BRA `(.L_x_11) ;  /* 0x0000000000308947 */ /* 0x000fee0003800000 */
[----:B------:R-:W-:Y:S02]  /*0f80*/  ULDC UR18, c[0x0][0x64c] ;  /* 0x0001930000127ab9 */ /* 0x000fe40000000800 */
        /* <DEDUP_REMOVED lines=8> */
[----:B------:R-:W-:-:S07]  /*1010*/  UIMAD.WIDE.U32.X UR10, UR27, UR11, UR18, UP1 ;  /* 0x0000000b1b0a72a5 */ /* 0x000fce00088e0412 */
[----:B------:R-:W-:Y:S01]  /*1020*/  UMOV UR14, UR10 ;  /* 0x0000000a000e7c82 */ /* 0x000fe20008000000 */
[----:B------:R-:W-:-:S05]  /*1030*/  UMOV UR15, UR11 ;  /* 0x0000000b000f7c82 */ /* 0x000fca0008000000 */
.L_x_11:
[----:B------:R-:W-:Y:S01]  /*1040*/  USHF.R.U64 UR10, UR14, UR30, UR15 ;  /* 0x0000001e0e0a7299 */ /* 0x000fe2000800120f */
[----:B------:R-:W-:Y:S01]  /*1050*/  IMAD.MOV.U32 R9, RZ, RZ, 0x1 ;  /* 0x00000001ff097424 */ /* 0x000fe200078e00ff */
[----:B------:R-:W-:Y:S01]  /*1060*/  @UP2 UIMAD UR4, UR34, UR29, UR9 ;  /* 0x0000001d220422a4 */ /* 0x000fe2000f8e0209 */
[----:B------:R-:W-:Y:S01]  /*1070*/  IMAD.U32 R4, RZ, RZ, UR5 ;  /* 0x00000005ff047e24 */ /* 0x000fe2000f8e00ff */
[----:B------:R-:W-:Y:S02]  /*1080*/  ULOP3.LUT UR26, UR32, UR26, URZ, 0xc0, !UPT ;  /* 0x0000001a201a7292 */ /* 0x000fe4000f8ec03f */
[----:B------:R-:W-:Y:S02]  /*1090*/  UIADD3 UR9, -UR10, URZ, URZ ;  /* 0x0000003f0a097290 */ /* 0x000fe4000fffe13f */
[----:B------:R-:W-:Y:S02]  /*10a0*/  ULOP3.LUT UR12, UR28, UR12, URZ, 0xc0, !UPT ;  /* 0x0000000c1c0c7292 */ /* 0x000fe4000f8ec03f */
[----:B------:R-:W-:-:S02]  /*10b0*/  UIMAD UR25, UR25, UR10, UR26 ;  /* 0x0000000a191972a4 */ /* 0x000fc4000f8e021a */
[----:B------:R-:W-:Y:S01]  /*10c0*/  UIMAD UR9, UR9, UR31, UR33 ;  /* 0x0000001f090972a4 */ /* 0x000fe2000f8e0221 */
[----:B------:R-:W-:Y:S02]  /*10d0*/  ULDC UR10, c[0x0][0x610] ;  /* 0x00018400000a7ab9 */ /* 0x000fe40000000800 */
[----:B------:R-:W-:Y:S02]  /*10e0*/  UIMAD UR4, UR25, UR10, UR4 ;  /* 0x0000000a190472a4 */ /* 0x000fe4000f8e0204 */
[----:B------:R-:W-:-:S04]  /*10f0*/  UIMAD UR9, UR9, UR6, UR12 ;  /* 0x00000006090972a4 */ /* 0x000fc8000f8e020c */
[----:B------:R-:W-:Y:S02]  /*1100*/  USEL UR6, UR9, UR4, !UP2 ;  /* 0x0000000409067287 */ /* 0x000fe4000d000000 */
[----:B------:R-:W-:-:S04]  /*1110*/  USEL UR4, UR4, UR9, !UP2 ;  /* 0x0000000904047287 */ /* 0x000fc8000d000000 */
[----:B------:R-:W-:Y:S02]  /*1120*/  IMAD.U32 R3, RZ, RZ, UR6 ;  /* 0x00000006ff037e24 */ /* 0x000fe4000f8e00ff */
[----:B------:R-:W-:-:S07]  /*1130*/  IMAD.U32 R2, RZ, RZ, UR4 ;  /* 0x00000004ff027e24 */ /* 0x000fce000f8e00ff */
.L_x_9:
[----:B------:R-:W-:Y:S02]  /*1140*/  ULDC UR4, c[0x0][0x28c] ;  /* 0x0000a30000047ab9 */ /* 0x000fe40000000800 */
[----:B------:R-:W-:-:S04]  /*1150*/  UIADD3 UR4, UR4, 0x7f, URZ ;  /* 0x0000007f04047890 */ /* 0x000fc8000fffe03f */
[----:B------:R-:W-:-:S04]  /*1160*/  USHF.R.S32.HI UR5, URZ, 0x1f, UR4 ;  /* 0x0000001f3f057899 */ /* 0x000fc80008011404 */
[----:B------:R-:W-:-:S04]  /*1170*/  ULEA.HI UR5, UR5, UR4, URZ, 0x7 ;  /* 0x0000000405057291 */ /* 0x000fc8000f8f383f */
[----:B------:R-:W-:Y:S01]  /*1180*/  USHF.R.S32.HI UR14, URZ, 0x7, UR5 ;  /* 0x000000073f0e7899 */ /* 0x000fe20008011405 */
[----:B------:R-:W-:Y:S11]  /*1190*/  @!P1 BRA `(.L_x_12) ;  /* 0x0000004400989947 */ /* 0x000ff60003800000 */
[----:B------:R-:W-:-:S06]  /*11a0*/  UISETP.GT.U32.AND UP1, UPT, UR24, 0x1, UPT ;  /* 0x000000011800788c */ /* 0x000fcc000bf24070 */
[----:B------:R-:W-:-:S13]  /*11b0*/  PLOP3.LUT P0, PT, PT, PT, UP1, 0x80, 0x0 ;  /* 0x000000000000781c */ /* 0x000fda0003f0f018 */
[----:B------:R-:W-:Y:S05]  /*11c0*/  @P0 EXIT ;  /* 0x000000000000094d */ /* 0x000fea0003800000 */
.L_x_13:
[----:B------:R-:W-:-:S08]  /*11d0*/  NOP ;  /* 0x0000000000007918 */ /* 0x000fd00000000000 */
[----:B------:R-:W0:Y:S02]  /*11e0*/  USETMAXREG.TRY_ALLOC.CTAPOOL UP1, 0xe8 ;  /* 0x000000e8000079c8 */ /* 0x000e240008020600 */
[----:B0-----:R-:W-:-:S13]  /*11f0*/  PLOP3.LUT P0, PT, PT, PT, UP1, 0x80, 0x0 ;  /* 0x000000000000781c */ /* 0x001fda0003f0f018 */
[----:B------:R-:W-:Y:S05]  /*1200*/  @!P0 BRA `(.L_x_13) ;  /* 0xfffffffc00f08947 */ /* 0x000fea000383ffff */
[----:B------:R-:W-:-:S13]  /*1210*/  LOP3.LUT P0, RZ, R9, 0xff, RZ, 0xc0, !PT ;  /* 0x000000ff09ff7812 */ /* 0x000fda000780c0ff */
[----:B------:R-:W-:Y:S05]  /*1220*/  @!P0 EXIT ;  /* 0x000000000000894d */ /* 0x000fea0003800000 */
[----:B------:R-:W0:Y:S01]  /*1230*/  S2UR UR5, SR_CgaCtaId ;  /* 0x00000000000579c3 */ /* 0x000e220000008800 */
[----:B------:R-:W-:Y:S01]  /*1240*/  SHF.R.S32.HI R9, RZ, 0x1f, R14 ;  /* 0x0000001fff097819 */ /* 0x000fe2000001140e */
[----:B------:R-:W-:Y:S01]  /*1250*/  USHF.R.U32.HI UR4, URZ, 0x1, UR14 ;  /* 0x000000013f047899 */ /* 0x000fe2000801160e */
[----:B------:R-:W-:Y:S02]  /*1260*/  UMOV UR12, 0x400 ;  /* 0x00000400000c7882 */ /* 0x000fe40000000000 */
[CC--:B------:R-:W-:Y:S01]  /*1270*/  LEA.HI R8, R9.reuse, R14.reuse, RZ, 0x2 ;  /* 0x0000000e09087211 */ /* 0x0c0fe200078f10ff */
[----:B------:R-:W-:Y:S01]  /*1280*/  ULOP3.LUT UR15, UR14, 0x1, URZ, 0xc0, !UPT ;  /* 0x000000010e0f7892 */ /* 0x000fe2000f8ec03f */
[----:B------:R-:W-:Y:S01]  /*1290*/  LEA.HI R12, R9, R14, RZ, 0x5 ;  /* 0x0000000e090c7211 */ /* 0x000fe200078f28ff */
[----:B------:R-:W-:Y:S01]  /*12a0*/  ULOP3.LUT UR4, UR4, 0x1, URZ, 0xc0, !UPT ;  /* 0x0000000104047892 */ /* 0x000fe2000f8ec03f */
[--C-:B------:R-:W-:Y:S01]  /*12b0*/  SHF.R.S32.HI R11, RZ, 0x2, R8.reuse ;  /* 0x00000002ff0b7819 */ /* 0x100fe20000011408 */
[----:B------:R-:W-:Y:S01]  /*12c0*/  USEL UR15, UR15, URZ, !UP0 ;  /* 0x0000003f0f0f7287 */ /* 0x000fe2000c000000 */
[----:B------:R-:W-:Y:S01]  /*12d0*/  SHF.R.S32.HI R10, RZ, 0x1f, R8 ;  /* 0x0000001fff0a7819 */ /* 0x000fe20000011408 */
[----:B------:R-:W-:Y:S01]  /*12e0*/  UISETP.EQ.U32.AND UP0, UPT, UR4, 0x1, !UP0 ;  /* 0x000000010400788c */ /* 0x000fe2000c702070 */
[----:B------:R-:W-:Y:S01]  /*12f0*/  LOP3.LUT R9, R8, 0xfffffffc, RZ, 0xc0, !PT ;  /* 0xfffffffc08097812 */ /* 0x000fe200078ec0ff */
[----:B------:R-:W-:Y:S01]  /*1300*/  UISETP.LT.AND UP1, UPT, UR14, 0x1, UPT ;  /* 0x000000010e00788c */ /* 0x000fe2000bf21270 */
[----:B------:R-:W-:Y:S01]  /*1310*/  LEA.HI R10, R10, R11, RZ, 0x3 ;  /* 0x0000000b0a0a7211 */ /* 0x000fe200078f18ff */
[----:B------:R-:W-:Y:S01]  /*1320*/  ULDC UR6, c[0x0][0x284] ;  /* 0x0000a10000067ab9 */ /* 0x000fe20000000800 */
[----:B------:R-:W-:Y:S01]  /*1330*/  ULOP3.LUT UR24, UR13, 0x1, URZ, 0xfc, !UPT ;  /* 0x000000010d187892 */ /* 0x000fe2000f8efc3f */
[----:B------:R-:W-:Y:S01]  /*1340*/  IMAD.IADD R14, R14, 0x1, -R9 ;  /* 0x000000010e0e7824 */ /* 0x000fe200078e0a09 */
[----:B------:R-:W-:Y:S01]  /*1350*/  LOP3.LUT R8, R10, 0xfffffff8, RZ, 0xc0, !PT ;  /* 0xfffffff80a087812 */ /* 0x000fe200078ec0ff */
[----:B------:R-:W-:Y:S01]  /*1360*/  VIADD R10, R15, 0xffffffff ;  /* 0xffffffff0f0a7836 */ /* 0x000fe20000000000 */
[----:B------:R-:W-:-:S02]  /*1370*/  USEL UR16, UR14, 0x1, UP1 ;  /* 0x000000010e107887 */ /* 0x000fc40008800000 */
[----:B------:R-:W-:Y:S01]  /*1380*/  USEL UR17, URZ, 0x1, !UP0 ;  /* 0x000000013f117887 */ /* 0x000fe2000c000000 */
[----:B------:R-:W-:Y:S01]  /*1390*/  IMAD.IADD R8, R11, 0x1, -R8 ;  /* 0x000000010b087824 */ /* 0x000fe200078e0a08 */
[----:B0-----:R-:W-:Y:S01]  /*13a0*/  ULEA UR12, UR5, UR12, 0x18 ;  /* 0x0000000c050c7291 */ /* 0x001fe2000f8ec03f */
[C---:B------:R-:W-:Y:S01]  /*13b0*/  ISETP.NE.AND P0, PT, R10.reuse, RZ, PT ;  /* 0x000000ff0a00720c */ /* 0x040fe20003f05270 */
[----:B------:R-:W-:Y:S01]  /*13c0*/  IMAD.SHL.U32 R10, R10, 0x8, RZ ;  /* 0x000000080a0a7824 */ /* 0x000fe200078e00ff */
[----:B------:R-:W-:Y:S01]  /*13d0*/  SHF.R.S32.HI R11, RZ, 0x5, R12 ;  /* 0x00000005ff0b7819 */ /* 0x000fe2000001140c */
[----:B------:R-:W-:Y:S01]  /*13e0*/  UIADD3 UR4, UR12, 0x100, URZ ;  /* 0x000001000c047890 */ /* 0x000fe2000fffe03f */
[--C-:B------:R-:W-:Y:S01]  /*13f0*/  SHF.R.S32.HI R9, RZ, 0x1f, R8.reuse ;  /* 0x0000001fff097819 */ /* 0x100fe20000011408 */
[----:B------:R-:W-:Y:S01]  /*1400*/  UIADD3 UR5, UR12, 0x4100, URZ ;  /* 0x000041000c057890 */ /* 0x000fe2000fffe03f */
[----:B------:R-:W-:Y:S01]  /*1410*/  LOP3.LUT R10, R10, 0x8, RZ, 0xc0, !PT ;  /* 0x000000080a0a7812 */ /* 0x000fe200078ec0ff */
[----:B------:R-:W-:Y:S01]  /*1420*/  UIADD3 UR25, UR12, 0x30, URZ ;  /* 0x000000300c197890 */ /* 0x000fe2000fffe03f */
[C-C-:B------:R-:W-:Y:S01]  /*1430*/  IMAD R19, R11.reuse, -0x10, -R8.reuse ;  /* 0xfffffff00b137824 */ /* 0x140fe200078e0a08 */
[----:B------:R-:W-:Y:S01]  /*1440*/  USHF.R.U32.HI UR4, URZ, 0x4, UR4 ;  /* 0x000000043f047899 */ /* 0x000fe20008011604 */
[----:B------:R-:W-:Y:S01]  /*1450*/  IMAD.WIDE R8, R11, 0x10, R8 ;  /* 0x000000100b087825 */ /* 0x000fe200078e0208 */
[----:B------:R-:W-:Y:S01]  /*1460*/  USHF.R.U32.HI UR5, URZ, 0x4, UR5 ;  /* 0x000000043f057899 */ /* 0x000fe20008011605 */
[----:B------:R-:W-:Y:S01]  /*1470*/  SEL R84, RZ, 0x1, P0 ;  /* 0x00000001ff547807 */ /* 0x000fe20000000000 */
[----:B------:R-:W-:Y:S01]  /*1480*/  ULOP3.LUT UR4, UR4, 0x3fff, URZ, 0xc0, !UPT ;  /* 0x00003fff04047892 */ /* 0x000fe2000f8ec03f */
[----:B------:R-:W-:Y:S01]  /*1490*/  LEA R15, R15, UR25, 0x3 ;  /* 0x000000190f0f7c11 */ /* 0x000fe2000f8e18ff */
[----:B------:R-:W-:Y:S01]  /*14a0*/  ULOP3.LUT UR5, UR5, 0x3fff, URZ, 0xc0, !UPT ;  /* 0x00003fff05057892 */ /* 0x000fe2000f8ec03f */
[C---:B------:R-:W-:Y:S01]  /*14b0*/  LOP3.LUT R85, R10.reuse, 0x8, RZ, 0x3c, !PT ;  /* 0x000000080a557812 */ /* 0x040fe200078e3cff */
[----:B------:R-:W-:Y:S01]  /*14c0*/  VIADD R19, R19, UR6 ;  /* 0x0000000613137c36 */ /* 0x000fe20008000000 */
[----:B------:R-:W-:Y:S01]  /*14d0*/  LOP3.LUT R18, R10, 0x18, RZ, 0x3c, !PT ;  /* 0x000000180a127812 */ /* 0x000fe200078e3cff */
[----:B------:R-:W-:-:S02]  /*14e0*/  UIADD3 UR16, -UR16, UR14, URZ ;  /* 0x0000000e10107290 */ /* 0x000fc4000fffe13f */
[----:B------:R-:W-:Y:S02]  /*14f0*/  ULOP3.LUT UR18, UR4, 0x10000, URZ, 0xfc, !UPT ;  /* 0x0001000004127892 */ /* 0x000fe4000f8efc3f */
[----:B------:R-:W-:-:S12]  /*1500*/  ULOP3.LUT UR19, UR5, 0x10000, URZ, 0xfc, !UPT ;  /* 0x0001000005137892 */ /* 0x000fd8000f8efc3f */
.L_x_104:
[----:B------:R-:W-:Y:S01]  /*1510*/  SHF.L.U32 R10, R84, 0x1f, RZ ;  /* 0x0000001f540a7819 */ /* 0x000fe200000006ff */
[----:B------:R-:W0:Y:S01]  /*1520*/  LDC R11, c[0x0][0x28c] ;  /* 0x0000a300ff0b7b82 */ /* 0x000e220000000800 */
[----:B------:R-:W-:Y:S01]  /*1530*/  UMOV UR4, URZ ;  /* 0x0000003f00047c82 */ /* 0x000fe20008000000 */
[----:B------:R-:W-:Y:S01]  /*1540*/  UMOV UR26, UR15 ;  /* 0x0000000f001a7c82 */ /* 0x000fe20008000000 */
[----:B--2---:R-:W2:Y:S01]  /*1550*/  SYNCS.PHASECHK.TRANS64.TRYWAIT P0, [R15+URZ+-0x8], R10 ;  /* 0xfffff80a0f0075a7 */ /* 0x004ea2000800017f */
[----:B0-----:R-:W-:Y:S01]  /*1560*/  ISETP.GE.AND P1, PT, R11, 0x1, PT ;  /* 0x000000010b00780c */ /* 0x001fe20003f26270 */
[----:B--234-:R-:W-:-:S12]  /*1570*/  @!P0 BRA `(.L_x_14) ;  /* 0x0000005000488947 */ /* 0x01cfd80003800000 */
.L_x_124:
[----:B------:R-:W-:Y:S01]  /*1580*/  UMOV UR5, URZ ;  /* 0x0000003f00057c82 */ /* 0x000fe20008000000 */
[----:B------:R-:W-:Y:S01]  /*1590*/  UMOV UR6, URZ ;  /* 0x0000003f00067c82 */ /* 0x000fe20008000000 */
[----:B------:R-:W-:Y:S02]  /*15a0*/  CS2R R20, SRZ ;  /* 0x0000000000147805 */ /* 0x000fe4000001ff00 */
[----:B------:R-:W-:Y:S02]  /*15b0*/  CS2R R22, SRZ ;  /* 0x0000000000167805 */ /* 0x000fe4000001ff00 */
[----:B------:R-:W-:Y:S02]  /*15c0*/  CS2R R56, SRZ ;  /* 0x0000000000387805 */ /* 0x000fe4000001ff00 */
[----:B------:R-:W-:Y:S02]  /*15d0*/  CS2R R58, SRZ ;  /* 0x00000000003a7805 */ /* 0x000fe4000001ff00 */
[----:B------:R-:W-:-:S02]  /*15e0*/  CS2R R60, SRZ ;  /* 0x00000000003c7805 */ /* 0x000fc4000001ff00 */
[----:B------:R-:W-:Y:S02]  /*15f0*/  CS2R R62, SRZ ;  /* 0x00000000003e7805 */ /* 0x000fe4000001ff00 */
        /* <DEDUP_REMOVED lines=9> */
[----:B------:R-:W-:Y:S01]  /*1690*/  CS2R R82, SRZ ;  /* 0x0000000000527805 */ /* 0x000fe2000001ff00 */
[----:B------:R-:W-:Y:S01]  /*16a0*/  IMAD.U32 R13, RZ, RZ, UR17 ;  /* 0x00000011ff0d7e24 */ /* 0x000fe2000f8e00ff */
        /* <DEDUP_REMOVED lines=15> */
[----:B------:R-:W-:Y:S01]  /*17a0*/  CS2R R54, SRZ ;  /* 0x0000000000367805 */ /* 0x000fe2000001ff00 */
[----:B------:R-:W-:Y:S06]  /*17b0*/  @!P1 BRA `(.L_x_15) ;  /* 0x00000004008c9947 */ /* 0x000fec0003800000 */
[----:B------:R-:W-:-:S06]  /*17c0*/  UISETP.NE.AND UP0, UPT, UR24, 0x3, UPT ;  /* 0x000000031800788c */ /* 0x000fcc000bf05270 */
[----:B------:R-:W-:-:S13]  /*17d0*/  PLOP3.LUT P1, PT, PT, PT, UP0, 0x80, 0x0 ;  /* 0x000000000000781c */ /* 0x000fda0003f2f008 */
[----:B------:R-:W-:Y:S05]  /*17e0*/  @!P1 BRA `(.L_x_16) ;  /* 0x0000000000049947 */ /* 0x000fea0003800000 */
[----:B------:R-:W-:Y:S01]  /*17f0*/  BPT.TRAP 0x1 ;  /* 0x000000040000795c */ /* 0x000fe20000300000 */
.L_x_16:
[----:B------:R-:W-:Y:S01]  /*1800*/  ULEA UR4, UR15, UR12, 0x3 ;  /* 0x0000000c0f047291 */ /* 0x000fe2000f8e183f */
[----:B0-----:R-:W-:-:S05]  /*1810*/  IMAD.U32 R10, RZ, RZ, UR17 ;  /* 0x00000011ff0a7e24 */ /* 0x001fca000f8e00ff */
[----:B------:R-:W-:-:S04]  /*1820*/  SHF.L.U32 R10, R10, 0x1f, RZ ;  /* 0x0000001f0a0a7819 */ /* 0x000fc800000006ff */
[----:B------:R0:W2:Y:S01]  /*1830*/  SYNCS.PHASECHK.TRANS64.TRYWAIT P0, [UR4], R10 ;  /* 0x0000000aff0075a7 */ /* 0x0000a20008000144 */
[----:B------:R-:W-:Y:S05]  /*1840*/  @!P1 BRA `(.L_x_17) ;  /* 0x0000000000049947 */ /* 0x000fea0003800000 */
[----:B------:R-:W-:Y:S01]  /*1850*/  BPT.TRAP 0x1 ;  /* 0x000000040000795c */ /* 0x000fe20000300000 */
.L_x_17:
[----:B--2---:R-:W-:Y:S05]  /*1860*/  @P0 BRA `(.L_x_18) ;  /* 0x0000000000080947 */ /* 0x004fea0003800000 */
[----:B------:R-:W2:Y:S02]  /*1870*/  SYNCS.PHASECHK.TRANS64.TRYWAIT P0, [UR4], R10 ;  /* 0x0000000aff0075a7 */ /* 0x000ea40008000144 */
[----:B--2---:R-:W-:Y:S05]  /*1880*/  @!P0 BRA `(.L_x_19) ;  /* 0x0000004c00988947 */ /* 0x004fea0003800000 */
.L_x_18:
[----:B------:R-:W-:Y:S01]  /*1890*/  ULEA UR4, UR15, UR18, 0x9 ;  /* 0x000000120f047291 */ /* 0x000fe2000f8e483f */
[----:B------:R-:W-:Y:S01]  /*18a0*/  WARPGROUP.ARRIVE ;  /* 0x00000000000079c5 */ /* 0x000fe20000000000 */
[----:B------:R-:W-:Y:S01]  /*18b0*/  ULEA UR5, UR15, UR19, 0x9 ;  /* 0x000000130f057291 */ /* 0x000fe2000f8e483f */
[----:B------:R-:W-:Y:S01]  /*18c0*/  CS2R R20, SRZ ;  /* 0x0000000000147805 */ /* 0x000fe2000001ff00 */
[----:B------:R-:W-:Y:S01]  /*18d0*/  UMOV UR9, 0x40000040 ;  /* 0x4000004000097882 */ /* 0x000fe20000000000 */
[----:B------:R-:W-:Y:S01]  /*18e0*/  UMOV UR11, 0x40000040 ;  /* 0x40000040000b7882 */ /* 0x000fe20000000000 */
[----:B------:R-:W-:Y:S01]  /*18f0*/  CS2R R22, SRZ ;  /* 0x0000000000167805 */ /* 0x000fe2000001ff00 */
[----:B------:R-:W-:Y:S01]  /*1900*/  UMOV UR8, UR4 ;  /* 0x0000000400087c82 */ /* 0x000fe20008000000 */
[----:B------:R-:W-:Y:S01]  /*1910*/  CS2R R56, SRZ ;  /* 0x0000000000387805 */ /* 0x000fe2000001ff00 */
[----:B------:R-:W-:Y:S01]  /*1920*/  UMOV UR10, UR5 ;  /* 0x00000005000a7c82 */ /* 0x000fe20008000000 */
[----:B------:R-:W-:Y:S01]  /*1930*/  CS2R R58, SRZ ;  /* 0x00000000003a7805 */ /* 0x000fe2000001ff00 */
[----:B------:R-:W-:Y:S01]  /*1940*/  QGMMA.64x64x32.F32.E4M3.E4M3 R24, gdesc[UR8], RZ, !UPT ;  /* 0x00e00000081879f3 */ /* 0x000fe2000c7008ff */
[----:B------:R-:W-:Y:S01]  /*1950*/  UIADD3 UR8, UR4, 0x2, URZ ;  /* 0x0000000204087890 */ /* 0x000fe2000fffe03f */
[----:B------:R-:W-:Y:S01]  /*1960*/  CS2R R60, SRZ ;  /* 0x00000000003c7805 */ /* 0x000fe2000001ff00 */
[----:B------:R-:W-:Y:S01]  /*1970*/  UIADD3 UR10, UR5, 0x2, URZ ;  /* 0x00000002050a7890 */ /* 0x000fe2000fffe03f */
[----:B------:R-:W-:Y:S01]  /*1980*/  CS2R R62, SRZ ;  /* 0x00000000003e7805 */ /* 0x000fe2000001ff00 */
[----:B------:R-:W-:Y:S01]  /*1990*/  UMOV UR9, 0x40000040 ;  /* 0x4000004000097882 */ /* 0x000fe20000000000 */
[----:B------:R-:W-:Y:S01]  /*19a0*/  UMOV UR11, 0x40000040 ;  /* 0x40000040000b7882 */ /* 0x000fe20000000000 */
        /* <DEDUP_REMOVED lines=10> */
[----:B------:R-:W-:Y:S01]  /*1a50*/  QGMMA.64x64x32.F32.E4M3.E4M3 R24, gdesc[UR8], R24 ;  /* 0x00e00000081879f3 */ /* 0x000fe20008700818 */
[----:B------:R-:W-:Y:S02]  /*1a60*/  UIADD3 UR8, UR4, 0x4, URZ ;  /* 0x0000000404087890 */ /* 0x000fe4000fffe03f */
[----:B------:R-:W-:Y:S01]  /*1a70*/  UIADD3 UR10, UR5, 0x4, URZ ;  /* 0x00000004050a7890 */ /* 0x000fe2000fffe03f */
[----:B------:R-:W-:Y:S01]  /*1a80*/  UMOV UR9, 0x40000040 ;  /* 0x4000004000097882 */ /* 0x000fe20000000000 */
[----:B------:R-:W-:-:S07]  /*1a90*/  UMOV UR11, 0x40000040 ;  /* 0x40000040000b7882 */ /* 0x000fce0000000000 */
[----:B------:R-:W-:Y:S01]  /*1aa0*/  QGMMA.64x64x32.F32.E4M3.E4M3 R24, gdesc[UR8], R24 ;  /* 0x00e00000081879f3 */ /* 0x000fe20008700818 */
[----:B------:R-:W-:Y:S02]  /*1ab0*/  UIADD3 UR10, UR5, 0x6, URZ ;  /* 0x00000006050a7890 */ /* 0x000fe4000fffe03f */
[----:B------:R-:W-:Y:S01]  /*1ac0*/  UIADD3 UR8, UR4, 0x6, URZ ;  /* 0x0000000604087890 */ /* 0x000fe2000fffe03f */
[----:B------:R-:W-:Y:S01]  /*1ad0*/  ULDC UR5, c[0x0][0x50c] ;  /* 0x0001430000057ab9 */ /* 0x000fe20000000800 */
[----:B------:R-:W-:Y:S01]  /*1ae0*/  UMOV UR9, 0x40000040 ;  /* 0x4000004000097882 */ /* 0x000fe20000000000 */
[----:B------:R-:W-:Y:S01]  /*1af0*/  UISETP.NE.AND UP0, UPT, UR5, 0x4, UPT ;  /* 0x000000040500788c */ /* 0x000fe2000bf05270 */
[----:B------:R-:W-:Y:S01]  /*1b00*/  UMOV UR11, 0x40000040 ;  /* 0x40000040000b7882 */ /* 0x000fe20000000000 */
[----:B------:R-:W-:Y:S02]  /*1b10*/  UMOV UR4, 0x4 ;  /* 0x0000000400047882 */ /* 0x000fe40000000000 */
[----:B------:R-:W-:-:S06]  /*1b20*/  USEL UR5, URZ, 0x1, UP0 ;  /* 0x000000013f057887 */ /* 0x000fcc0008000000 */
[----:B------:R-:W-:Y:S01]  /*1b30*/  ISETP.NE.AND P0, PT, RZ, UR5, PT ;  /* 0x00000005ff007c0c */ /* 0x000fe2000bf05270 */
[----:B------:R-:W-:-:S12]  /*1b40*/  QGMMA.64x64x32.F32.E4M3.E4M3 R24, gdesc[UR8], R24, gsb0 ;  /* 0x00e00000081879f3 */ /* 0x000fd80008000818 */
[----:B------:R-:W-:Y:S05]  /*1b50*/  @!P0 BRA `(.L_x_20) ;  /* 0x0000000000888947 */ /* 0x000fea0003800000 */
[----:B------:R-:W-:Y:S02]  /*1b60*/  WARPGROUP.DEPBAR.LE gsb0, 0x0 ;  /* 0x00008000000079c5 */ /* 0x000fe40000010000 */
[----:B------:R-:W-:-:S01]  /*1b70*/  FADD R83, RZ, R24 ;  /* 0x00000018ff537221 */ /* 0x000fc20000000000 */
[----:B------:R-:W-:Y:S01]  /*1b80*/  FADD R82, RZ, R25 ;  /* 0x00000019ff527221 */ /* 0x000fe20000000000 */
        /* <DEDUP_REMOVED lines=30> */
[----:B------:R-:W-:-:S06]  /*1d70*/  UMOV UR4, URZ ;  /* 0x0000003f00047c82 */ /* 0x000fcc0008000000 */
.L_x_20:
[----:B------:R-:W-:-:S04]  /*1d80*/  UIADD3 UR26, UR15, 0x1, URZ ;  /* 0x000000010f1a7890 */ /* 0x000fc8000fffe03f */
[----:B------:R-:W-:-:S04]  /*1d90*/  UISETP.NE.AND UP0, UPT, UR26, 0x2, UPT ;  /* 0x000000021a00788c */ /* 0x000fc8000bf05270 */
[----:B------:R-:W-:Y:S02]  /*1da0*/  USEL UR6, URZ, 0x1, UP0 ;  /* 0x000000013f067887 */ /* 0x000fe40008000000 */
[----:B------:R-:W-:Y:S02]  /*1db0*/  USEL UR26, UR26, URZ, UP0 ;  /* 0x0000003f1a1a7287 */ /* 0x000fe40008000000 */
[----:B------:R-:W-:-:S06]  /*1dc0*/  ULOP3.LUT UR6, UR17, UR6, URZ, 0x3c, !UPT ;  /* 0x0000000611067292 */ /* 0x000fcc000f8e3c3f */
[----:B------:R-:W-:Y:S01]  /*1dd0*/  IMAD.U32 R13, RZ, RZ, UR6 ;  /* 0x00000006ff0d7e24 */ /* 0x000fe2000f8e00ff */
[----:B------:R-:W-:-:S06]  /*1de0*/  UMOV UR6, 0x1 ;  /* 0x0000000100067882 */ /* 0x000fcc0000000000 */
.L_x_15:
[----:B------:R-:W-:-:S06]  /*1df0*/  UISETP.GE.AND UP0, UPT, UR16, 0x1, UPT ;  /* 0x000000011000788c */ /* 0x000fcc000bf06270 */
[----:B------:R-:W-:-:S13]  /*1e00*/  PLOP3.LUT P0, PT, PT, PT, UP0, 0x80, 0x0 ;  /* 0x000000000000781c */ /* 0x000fda0003f0f008 */
[----:B------:R-:W-:Y:S05]  /*1e10*/  @!P0 BRA `(.L_x_21) ;  /* 0x00000004009c8947 */ /* 0x000fea0003800000 */
[----:B0-2---:R-:W-:Y:S01]  /*1e20*/  IMAD.U32 R10, RZ, RZ, UR16 ;  /* 0x00000010ff0a7e24 */ /* 0x005fe2000f8e00ff */
[----:B------:R-:W-:Y:S01]  /*1e30*/  UMOV UR27, UR15 ;  /* 0x0000000f001b7c82 */ /* 0x000fe20008000000 */
[----:B------:R-:W-:-:S05]  /*1e40*/  ULDC UR28, c[0x0][0x50c] ;  /* 0x00014300001c7ab9 */ /* 0x000fca0000000800 */
.L_x_29:
[----:B------:R-:W-:-:S06]  /*1e50*/  UISETP.NE.AND UP0, UPT, UR24, 0x3, UPT ;  /* 0x000000031800788c */ /* 0x000fcc000bf05270 */
[----:B------:R-:W-:-:S13]  /*1e60*/  PLOP3.LUT P1, PT, PT, PT, UP0, 0x80, 0x0 ;  /* 0x000000000000781c */ /* 0x000fda0003f2f008 */
[----:B0-2---:R-:W-:Y:S05]  /*1e70*/  @!P1 BRA `(.L_x_22) ;  /* 0x0000000000049947 */ /* 0x005fea0003800000 */
[----:B------:R-:W-:Y:S01]  /*1e80*/  BPT.TRAP 0x1 ;  /* 0x000000040000795c */ /* 0x000fe20000300000 */
.L_x_22:
[----:B------:R-:W-:Y:S01]  /*1e90*/  ULEA UR8, UR26, UR12, 0x3 ;  /* 0x0000000c1a087291 */ /* 0x000fe2000f8e183f */
[----:B------:R-:W-:-:S08]  /*1ea0*/  SHF.L.U32 R11, R13, 0x1f, RZ ;  /* 0x0000001f0d0b7819 */ /* 0x000fd000000006ff */
[----:B------:R0:W2:Y:S01]  /*1eb0*/  SYNCS.PHASECHK.TRANS64.TRYWAIT P0, [UR8], R11 ;  /* 0x0000000bff0075a7 */ /* 0x0000a20008000148 */
[----:B------:R-:W-:Y:S05]  /*1ec0*/  @!P1 BRA `(.L_x_23) ;  /* 0x0000000000049947 */ /* 0x000fea0003800000 */
[----:B------:R-:W-:Y:S01]  /*1ed0*/  BPT.TRAP 0x1 ;  /* 0x000000040000795c */ /* 0x000fe20000300000 */
.L_x_23:
[----:B--2---:R-:W-:Y:S05]  /*1ee0*/  @P0 BRA `(.L_x_24) ;  /* 0x0000000000080947 */ /* 0x004fea0003800000 */
[----:B------:R-:W2:Y:S02]  /*1ef0*/  SYNCS.PHASECHK.TRANS64.TRYWAIT P0, [UR8], R11 ;  /* 0x0000000bff0075a7 */ /* 0x000ea40008000148 */
[----:B--2---:R-:W-:Y:S05]  /*1f00*/  @!P0 BRA `(.L_x_25) ;  /* 0x0000004800108947 */ /* 0x004fea0003800000 */
.L_x_24:
[----:B------:R-:W-:Y:S01]  /*1f10*/  UISETP.NE.AND UP0, UPT, UR5, URZ, UPT ;  /* 0x0000003f0500728c */ /* 0x000fe2000bf05270 */
[----:B------:R-:W-:Y:S01]  /*1f20*/  WARPGROUP.ARRIVE ;  /* 0x00000000000079c5 */ /* 0x000fe20000000000 */
[----:B------:R-:W-:Y:S02]  /*1f30*/  ULEA UR5, UR26, UR18, 0x9 ;  /* 0x000000121a057291 */ /* 0x000fe4000f8e483f */
[----:B------:R-:W-:Y:S01]  /*1f40*/  USEL UR6, UR6, URZ, !UP0 ;  /* 0x0000003f06067287 */ /* 0x000fe2000c000000 */
[----:B------:R-:W-:Y:S01]  /*1f50*/  UMOV UR9, 0x40000040 ;  /* 0x4000004000097882 */ /* 0x000fe20000000000 */
[----:B------:R-:W-:Y:S02]  /*1f60*/  UMOV UR11, 0x40000040 ;  /* 0x40000040000b7882 */ /* 0x000fe40000000000 */
[----:B------:R-:W-:Y:S02]  /*1f70*/  UISETP.NE.U32.AND UP0, UPT, UR6, URZ, UPT ;  /* 0x0000003f0600728c */ /* 0x000fe4000bf05070 */
[----:B------:R-:W-:Y:S01]  /*1f80*/  ULEA UR6, UR26, UR19, 0x9 ;  /* 0x000000131a067291 */ /* 0x000fe2000f8e483f */
[----:B------:R-:W-:Y:S01]  /*1f90*/  UMOV UR8, UR5 ;  /* 0x0000000500087c82 */ /* 0x000fe20008000000 */
[----:B------:R-:W-:-:S05]  /*1fa0*/  UIADD3 UR4, UR4, 0x4, URZ ;  /* 0x0000000404047890 */ /* 0x000fca000fffe03f */
[----:B------:R-:W-:Y:S02]  /*1fb0*/  UMOV UR10, UR6 ;  /* 0x00000006000a7c82 */ /* 0x000fe40008000000 */
[----:B------:R-:W-:Y:S01]  /*1fc0*/  QGMMA.64x64x32.F32.E4M3.E4M3 R24, gdesc[UR8], R24, UP0 ;  /* 0x00e00000081879f3 */ /* 0x000fe2000bf00818 */
[----:B------:R-:W-:Y:S02]  /*1fd0*/  UIADD3 UR8, UR5, 0x2, URZ ;  /* 0x0000000205087890 */ /* 0x000fe4000fffe03f */
[----:B------:R-:W-:Y:S01]  /*1fe0*/  UIADD3 UR10, UR6, 0x2, URZ ;  /* 0x00000002060a7890 */ /* 0x000fe2000fffe03f */
[----:B------:R-:W-:Y:S01]  /*1ff0*/  UMOV UR9, 0x40000040 ;  /* 0x4000004000097882 */ /* 0x000fe20000000000 */
[----:B------:R-:W-:Y:S01]  /*2000*/  UMOV UR11, 0x40000040 ;  /* 0x40000040000b7882 */ /* 0x000fe20000000000 */
[----:B------:R-:W-:-:S06]  /*2010*/  UISETP.NE.AND UP0, UPT, UR4, UR28, UPT ;  /* 0x0000001c0400728c */ /* 0x000fcc000bf05270 */
        /* <DEDUP_REMOVED lines=8> */
[----:B------:R-:W-:Y:S01]  /*20a0*/  UMOV UR9, 0x40000040 ;  /* 0x4000004000097882 */ /* 0x000fe20000000000 */
[----:B------:R-:W-:Y:S01]  /*20b0*/  UMOV UR11, 0x40000040 ;  /* 0x40000040000b7882 */ /* 0x000fe20000000000 */
[----:B------:R-:W-:-:S06]  /*20c0*/  USEL UR5, URZ, 0x1, UP0 ;  /* 0x000000013f057887 */ /* 0x000fcc0008000000 */
[----:B------:R-:W-:Y:S01]  /*20d0*/  ISETP.NE.AND P0, PT, RZ, UR5, PT ;  /* 0x00000005ff007c0c */ /* 0x000fe2000bf05270 */
[----:B------:R-:W-:Y:S03]  /*20e0*/  QGMMA.64x64x32.F32.E4M3.E4M3 R24, gdesc[UR8], R24, gsb0 ;  /* 0x00e00000081879f3 */ /* 0x000fe60008000818 */
[----:B------:R-:W-:-:S09]  /*20f0*/  WARPGROUP.DEPBAR.LE gsb0, 0x1 ;  /* 0x00008000000079c5 */ /* 0x000fd20000010100 */
[----:B------:R-:W-:Y:S05]  /*2100*/  @!P0 BRA `(.L_x_26) ;  /* 0x0000000000888947 */ /* 0x000fea0003800000 */
[----:B------:R-:W-:Y:S02]  /*2110*/  WARPGROUP.DEPBAR.LE gsb0, 0x0 ;  /* 0x00008000000079c5 */ /* 0x000fe40000010000 */
[----:B------:R-:W-:-:S01]  /*2120*/  FADD R83, R24, R83 ;  /* 0x0000005318537221 */ /* 0x000fc20000000000 */
[----:B------:R-:W-:Y:S01]  /*2130*/  FADD R82, R25, R82 ;  /* 0x0000005219527221 */ /* 0x000fe20000000000 */
        /* <DEDUP_REMOVED lines=30> */
[----:B------:R-:W-:-:S06]  /*2320*/  UMOV UR4, URZ ;  /* 0x0000003f00047c82 */ /* 0x000fcc0008000000 */
.L_x_26:
[----:B------:R-:W-:Y:S05]  /*2330*/  @!P1 BRA `(.L_x_27) ;  /* 0x0000000000049947 */ /* 0x000fea0003800000 */
[----:B------:R-:W-:Y:S01]  /*2340*/  BPT.TRAP 0x1 ;  /* 0x000000040000795c */ /* 0x000fe20000300000 */
.L_x_27:
[----:B------:R-:W-:Y:S02]  /*2350*/  UISETP.GT.U32.AND UP0, UPT, UR13, 0x1, UPT ;  /* 0x000000010d00788c */ /* 0x000fe4000bf04070 */
[----:B------:R-:W-:-:S04]  /*2360*/  ULEA UR6, UR27, UR12, 0x3 ;  /* 0x0000000c1b067291 */ /* 0x000fc8000f8e183f */
[----:B------:R-:W-:Y:S01]  /*2370*/  UIADD3 UR6, UR6, 0x10, URZ ;  /* 0x0000001006067890 */ /* 0x000fe2000fffe03f */
[----:B------:R-:W-:-:S03]  /*2380*/  PLOP3.LUT P0, PT, PT, PT, UP0, 0x80, 0x0 ;  /* 0x000000000000781c */ /* 0x000fc60003f0f008 */
[----:B------:R-:W-:-:S09]  /*2390*/  UPRMT UR6, URZ, 0x654, UR6 ;  /* 0x000006543f067896 */ /* 0x000fd20008000006 */
[----:B------:R-:W-:Y:S01]  /*23a0*/  SYNCS.ARRIVE.TRANS64.RED.A1T0 RZ, [UR6], RZ ;  /* 0x000000ffffff79a7 */ /* 0x000fe20008100406 */
[----:B------:R-:W-:Y:S05]  /*23b0*/  @P0 BRA `(.L_x_28) ;  /* 0x0000000000040947 */ /* 0x000fea0003800000 */
[----:B------:R-:W-:Y:S01]  /*23c0*/  BPT.TRAP 0x1 ;  /* 0x000000040000795c */ /* 0x000fe20000300000 */
.L_x_28:
[----:B------:R-:W-:Y:S01]  /*23d0*/  UIADD3 UR26, UR26, 0x1, URZ ;  /* 0x000000011a1a7890 */ /* 0x000fe2000fffe03f */
[C---:B------:R-:W-:Y:S01]  /*23e0*/  ISETP.GT.AND P0, PT, R10.reuse, 0x1, PT ;  /* 0x000000010a00780c */ /* 0x040fe20003f04270 */
[----:B------:R-:W-:Y:S01]  /*23f0*/  UIADD3 UR27, UR27, 0x1, URZ ;  /* 0x000000011b1b7890 */ /* 0x000fe2000fffe03f */
[----:B------:R-:W-:Y:S01]  /*2400*/  VIADD R10, R10, 0xffffffff ;  /* 0xffffffff0a0a7836 */ /* 0x000fe20000000000 */
[----:B------:R-:W-:Y:S02]  /*2410*/  UISETP.NE.AND UP0, UPT, UR26, 0x2, UPT ;  /* 0x000000021a00788c */ /* 0x000fe4000bf05270 */
[----:B------:R-:W-:Y:S02]  /*2420*/  UISETP.NE.AND UP1, UPT, UR27, 0x2, UPT ;  /* 0x000000021b00788c */ /* 0x000fe4000bf25270 */
[----:B------:R-:W-:Y:S02]  /*2430*/  USEL UR6, URZ, 0x1, UP0 ;  /* 0x000000013f067887 */ /* 0x000fe40008000000 */
[----:B------:R-:W-:-:S02]  /*2440*/  USEL UR26, UR26, URZ, UP0 ;  /* 0x0000003f1a1a7287 */ /* 0x000fc40008000000 */
[----:B------:R-:W-:Y:S02]  /*2450*/  USEL UR27, UR27, URZ, UP1 ;  /* 0x0000003f1b1b7287 */ /* 0x000fe40008800000 */
[----:B------:R-:W-:Y:S01]  /*2460*/  LOP3.LUT R13, R13, UR6, RZ, 0x3c, !PT ;  /* 0x000000060d0d7c12 */ /* 0x000fe2000f8e3cff */
[----:B------:R-:W-:Y:S01]  /*2470*/  UMOV UR6, 0x1 ;  /* 0x0000000100067882 */ /* 0x000fe20000000000 */
[----:B------:R-:W-:Y:S08]  /*2480*/  @P0 BRA `(.L_x_29) ;  /* 0xfffffff800700947 */ /* 0x000ff0000383ffff */
.L_x_21:
[----:B------:R-:W-:-:S04]  /*2490*/  UISETP.NE.AND UP0, UPT, UR4, URZ, UPT ;  /* 0x0000003f0400728c */ /* 0x000fc8000bf05270 */
[----:B------:R-:W-:-:S06]  /*24a0*/  USEL UR4, URZ, 0x1, !UP0 ;  /* 0x000000013f047887 */ /* 0x000fcc000c000000 */
[----:B------:R-:W-:-:S13]  /*24b0*/  ISETP.NE.AND P0, PT, RZ, UR4, PT ;  /* 0x00000004ff007c0c */ /* 0x000fda000bf05270 */
[----:B------:R-:W-:Y:S05]  /*24c0*/  @!P0 BRA `(.L_x_30) ;  /* 0x0000000000848947 */ /* 0x000fea0003800000 */
[----:B------:R-:W-:Y:S02]  /*24d0*/  WARPGROUP.DEPBAR.LE gsb0, 0x0 ;  /* 0x00008000000079c5 */ /* 0x000fe40000010000 */
[----:B------:R-:W-:Y:S01]  /*24e0*/  FADD R83, R24, R83 ;  /* 0x0000005318537221 */ /* 0x000fe20000000000 */
        /* <DEDUP_REMOVED lines=30> */
[----:B------:R-:W-:-:S07]  /*26d0*/  FADD R20, R20, R55 ;  /* 0x0000003714147221 */ /* 0x000fce0000000000 */
.L_x_30:
[----:B------:R-:W-:Y:S01]  /*26e0*/  ULDC UR6, c[0x0][0x28c] ;  /* 0x0000a30000067ab9 */ /* 0x000fe20000000800 */
[----:B------:R3:W-:Y:S01]  /*26f0*/  SYNCS.ARRIVE.TRANS64.A1T0 RZ, [R85+UR25], RZ ;  /* 0x000000ff55ff79a7 */ /* 0x0007e20008100019 */
[----:B------:R-:W-:Y:S01]  /*2700*/  UISETP.GE.AND UP0, UPT, UR6, 0x1, UPT ;  /* 0x000000010600788c */ /* 0x000fe2000bf06270 */
[----:B------:R-:W-:-:S05]  /*2710*/  WARPGROUP.DEPBAR.LE gsb0, 0x0 ;  /* 0x00008000000079c5 */ /* 0x000fca0000010000 */
[----:B------:R-:W-:-:S13]  /*2720*/  PLOP3.LUT P0, PT, PT, PT, UP0, 0x80, 0x0 ;  /* 0x000000000000781c */ /* 0x000fda0003f0f008 */
[----:B---3--:R-:W-:Y:S05]  /*2730*/  @!P0 BRA `(.L_x_31) ;  /* 0x0000000000388947 */ /* 0x008fea0003800000 */
[----:B------:R-:W-:-:S06]  /*2740*/  UISETP.NE.AND UP0, UPT, UR24, 0x3, UPT ;  /* 0x000000031800788c */ /* 0x000fcc000bf05270 */
[----:B------:R-:W-:-:S13]  /*2750*/  PLOP3.LUT P0, PT, PT, PT, UP0, 0x80, 0x0 ;  /* 0x000000000000781c */ /* 0x000fda0003f0f008 */
[----:B------:R-:W-:Y:S05]  /*2760*/  @!P0 BRA `(.L_x_32) ;  /* 0x0000000000048947 */ /* 0x000fea0003800000 */
[----:B------:R-:W-:Y:S01]  /*2770*/  BPT.TRAP 0x1 ;  /* 0x000000040000795c */ /* 0x000fe20000300000 */
.L_x_32:
[----:B------:R-:W-:Y:S02]  /*2780*/  UIADD3 UR4, UR16, UR15, URZ ;  /* 0x0000000f10047290 */ /* 0x000fe4000fffe03f */
[----:B------:R-:W-:Y:S02]  /*2790*/  UISETP.GT.U32.AND UP0, UPT, UR13, 0x1, UPT ;  /* 0x000000010d00788c */ /* 0x000fe4000bf04070 */
[----:B------:R-:W-:-:S04]  /*27a0*/  USHF.L.U32 UR4, UR4, 0x3, URZ ;  /* 0x0000000304047899 */ /* 0x000fc8000800063f */
[----:B------:R-:W-:Y:S01]  /*27b0*/  ULOP3.LUT UR4, UR4, 0x8, URZ, 0xc0, !UPT ;  /* 0x0000000804047892 */ /* 0x000fe2000f8ec03f */
[----:B------:R-:W-:-:S03]  /*27c0*/  PLOP3.LUT P0, PT, PT, PT, UP0, 0x80, 0x0 ;  /* 0x000000000000781c */ /* 0x000fc60003f0f008 */
[----:B------:R-:W-:-:S04]  /*27d0*/  UIADD3 UR4, UR12, 0x10, UR4 ;  /* 0x000000100c047890 */ /* 0x000fc8000fffe004 */
[----:B------:R-:W-:-:S09]  /*27e0*/  UPRMT UR4, URZ, 0x654, UR4 ;  /* 0x000006543f047896 */ /* 0x000fd20008000004 */
[----:B------:R-:W-:Y:S01]  /*27f0*/  SYNCS.ARRIVE.TRANS64.RED.A1T0 RZ, [UR4], RZ ;  /* 0x000000ffffff79a7 */ /* 0x000fe20008100404 */
[----:B------:R-:W-:Y:S05]  /*2800*/  @P0 BRA `(.L_x_31) ;  /* 0x0000000000040947 */ /* 0x000fea0003800000 */
[----:B------:R-:W-:Y:S01]  /*2810*/  BPT.TRAP 0x1 ;  /* 0x000000040000795c */ /* 0x000fe20000300000 */
.L_x_31:
[----:B0-2---:R-:W-:Y:S01]  /*2820*/  SHF.L.U32 R10, R84, 0x1f, RZ ;  /* 0x0000001f540a7819 */ /* 0x005fe200000006ff */
[----:B------:R-:W-:Y:S01]  /*2830*/  ULEA UR8, UR14, UR15, 0x1 ;  /* 0x0000000f0e087291 */ /* 0x000fe2000f8e083f */
[----:B------:R-:W0:Y:S01]  /*2840*/  LDC R25, c[0x0][0x288] ;  /* 0x0000a200ff197b82 */ /* 0x000e220000000800 */
[----:B------:R-:W-:Y:S01]  /*2850*/  UIADD3 UR4, UR6, 0xfe, URZ ;  /* 0x000000fe06047890 */ /* 0x000fe2000fffe03f */
[----:B------:R-:W-:Y:S01]  /*2860*/  IMAD.SHL.U32 R12, R14, 0x2, RZ ;  /* 0x000000020e0c7824 */ /* 0x000fe200078e00ff */
[----:B------:R-:W-:Y:S02]  /*2870*/  USHF.R.U32.HI UR5, URZ, 0x1, UR8 ;  /* 0x000000013f057899 */ /* 0x000fe40008011608 */
[----:B------:R-:W-:Y:S02]  /*2880*/  UISETP.GT.U32.AND UP0, UPT, UR8, 0x1, UPT ;  /* 0x000000010800788c */ /* 0x000fe4000bf04070 */
[----:B------:R-:W-:Y:S01]  /*2890*/  ULOP3.LUT UR5, UR5, 0x1, URZ, 0xc0, !UPT ;  /* 0x0000000105057892 */ /* 0x000fe2000f8ec03f */
[----:B------:R-:W2:Y:S01]  /*28a0*/  SYNCS.PHASECHK.TRANS64.TRYWAIT P0, [R15+URZ+0x8], R10 ;  /* 0x0000080a0f0075a7 */ /* 0x000ea2000800017f */
[----:B------:R-:W-:Y:S01]  /*28b0*/  UISETP.LT.U32.AND UP0, UPT, UR4, 0xff, UP0 ;  /* 0x000000ff0400788c */ /* 0x000fe20008701070 */
[----:B------:R-:W-:Y:S01]  /*28c0*/  SHF.R.S32.HI R13, RZ, 0x1f, R12 ;  /* 0x0000001fff0d7819 */ /* 0x000fe2000001140c */
[----:B------:R-:W-:-:S02]  /*28d0*/  UISETP.NE.U32.AND UP1, UPT, UR5, 0x1, UPT ;  /* 0x000000010500788c */ /* 0x000fc4000bf25070 */
[----:B------:R-:W-:Y:S02]  /*28e0*/  USEL UR5, URZ, 0x1, !UP0 ;  /* 0x000000013f057887 */ /* 0x000fe4000c000000 */
[----:B------:R-:W-:-:S04]  /*28f0*/  UISETP.GT.U32.AND UP1, UPT, UR4, 0xfe, !UP1 ;  /* 0x000000fe0400788c */ /* 0x000fc8000cf24070 */
[----:B------:R-:W-:-:S04]  /*2900*/  USEL UR4, URZ, 0x1, !UP1 ;  /* 0x000000013f047887 */ /* 0x000fc8000c800000 */
[----:B------:R-:W-:Y:S01]  /*2910*/  ULOP3.LUT UR17, UR4, UR17, UR5, 0x96, !UPT ;  /* 0x0000001104117292 */ /* 0x000fe2000f8e9605 */
[----:B0-2---:R-:W-:Y:S11]  /*2920*/  @!P0 BRA `(.L_x_33) ;  /* 0x0000003c00a08947 */ /* 0x005ff60003800000 */
.L_x_125:
[----:B------:R-:W-:Y:S01]  /*2930*/  IMAD.SHL.U32 R24, R2, 0x40, RZ ;  /* 0x0000004002187824 */ /* 0x000fe200078e00ff */
[----:B------:R-:W-:Y:S01]  /*2940*/  ULDC UR6, c[0x0][0x284] ;  /* 0x0000a10000067ab9 */ /* 0x000fe20000000800 */
[----:B------:R-:W-:Y:S01]  /*2950*/  IMAD.SHL.U32 R16, R3, 0x40, RZ ;  /* 0x0000004003107824 */ /* 0x000fe200078e00ff */
[----:B------:R-:W-:Y:S01]  /*2960*/  SHF.R.S32.HI R31, RZ, 0x1f, R4 ;  /* 0x0000001fff1f7819 */ /* 0x000fe20000011404 */
[----:B------:R-:W-:Y:S01]  /*2970*/  ULDC.64 UR4, c[0x0][0x5d0] ;  /* 0x0001740000047ab9 */ /* 0x000fe20000000a00 */
[----:B------:R-:W-:Y:S01]  /*2980*/  ISETP.GE.AND P0, PT, R24, UR6, PT ;  /* 0x0000000618007c0c */ /* 0x000fe2000bf06270 */
[----:B0-----:R-:W-:Y:S01]  /*2990*/  IMAD.WIDE.U32 R10, R4, UR4, R12 ;  /* 0x00000004040a7c25 */ /* 0x001fe2000f8e000c */
[----:B------:R-:W-:Y:S01]  /*29a0*/  SHF.R.S32.HI R30, RZ, 0x1f, R16 ;  /* 0x0000001fff1e7819 */ /* 0x000fe20000011410 */
[----:B------:R-:W-:Y:S01]  /*29b0*/  ULOP3.LUT UR15, UR15, 0x1, URZ, 0xc0, !UPT ;  /* 0x000000010f0f7892 */ /* 0x000fe2000f8ec03f */
[C---:B------:R-:W-:Y:S01]  /*29c0*/  ISETP.GE.OR P0, PT, R16.reuse, R25, P0 ;  /* 0x000000191000720c */ /* 0x040fe20000706670 */
[----:B------:R-:W-:Y:S01]  /*29d0*/  IMAD R3, R31, UR4, RZ ;  /* 0x000000041f037c24 */ /* 0x000fe2000f8e02ff */
[----:B------:R-:W-:-:S03]  /*29e0*/  IADD3 R10, P1, R16, R10, RZ ;  /* 0x0000000a100a7210 */ /* 0x000fc60007f3e0ff */
[----:B------:R-:W-:-:S05]  /*29f0*/  IMAD R3, R4, UR5, R3 ;  /* 0x0000000504037c24 */ /* 0x000fca000f8e0203 */
[----:B------:R-:W-:-:S03]  /*2a00*/  IADD3.X R11, R30, R11, R3, P1, !PT ;  /* 0x0000000b1e0b7210 */ /* 0x000fc60000ffe403 */
[----:B------:R-:W-:Y:S05]  /*2a10*/  @P0 BRA `(.L_x_34) ;  /* 0x0000002400a80947 */ /* 0x000fea0003800000 */
[----:B------:R-:W0:Y:S01]  /*2a20*/  LDC.64 R28, c[0x0][0x5c8] ;  /* 0x00017200ff1c7b82 */ /* 0x000e220000000a00 */
[----:B------:R-:W-:Y:S01]  /*2a30*/  IMAD.WIDE R26, R2, 0x40, R8 ;  /* 0x00000040021a7825 */ /* 0x000fe200078e0208 */
[----:B------:R-:W-:Y:S01]  /*2a40*/  ULDC.64 UR4, c[0x0][0x5c0] ;  /* 0x0001700000047ab9 */ /* 0x000fe20000000a00 */
[----:B------:R-:W-:Y:S02]  /*2a50*/  BSSY B0, `(.L_x_34) ;  /* 0x0000266000007945 */ /* 0x000fe40003800000 */
[----:B------:R-:W-:Y:S02]  /*2a60*/  IMAD R25, R14, -0x2, R25 ;  /* 0xfffffffe0e197824 */ /* 0x000fe400078e0219 */
[----:B------:R-:W-:Y:S02]  /*2a70*/  IMAD.IADD R24, R19, 0x1, -R24 ;  /* 0x0000000113187824 */ /* 0x000fe400078e0a18 */
[----:B------:R-:W-:Y:S02]  /*2a80*/  IMAD.IADD R25, R25, 0x1, -R16 ;  /* 0x0000000119197824 */ /* 0x000fe400078e0a10 */
[----:B0-----:R-:W-:-:S02]  /*2a90*/  IMAD R2, R27, R28, RZ ;  /* 0x0000001c1b027224 */ /* 0x001fc400078e02ff */
[----:B------:R-:W-:-:S04]  /*2aa0*/  IMAD.WIDE.U32 R10, R26, R28, R10 ;  /* 0x0000001c1a0a7225 */ /* 0x000fc800078e000a */
[----:B------:R-:W-:Y:S01]  /*2ab0*/  IMAD R17, R26, R29, R2 ;  /* 0x0000001d1a117224 */ /* 0x000fe200078e0202 */
[----:B------:R-:W-:Y:S02]  /*2ac0*/  LEA R3, P0, R28, R10, 0x3 ;  /* 0x0000000a1c037211 */ /* 0x000fe400078018ff */
[----:B------:R-:W-:Y:S01]  /*2ad0*/  IADD3 R2, P1, R10, UR4, RZ ;  /* 0x000000040a027c10 */ /* 0x000fe2000ff3e0ff */
[----:B------:R-:W-:Y:S01]  /*2ae0*/  IMAD.IADD R17, R11, 0x1, R17 ;  /* 0x000000010b117824 */ /* 0x000fe200078e0211 */
[----:B------:R-:W-:-:S04]  /*2af0*/  IADD3 R10, P2, R3, UR4, RZ ;  /* 0x00000004030a7c10 */ /* 0x000fc8000ff5e0ff */
[----:B------:R-:W-:Y:S02]  /*2b00*/  LEA.HI.X R11, R28, R17, R29, 0x3, P0 ;  /* 0x000000111c0b7211 */ /* 0x000fe400000f1c1d */
[----:B-1---5:R-:W-:Y:S02]  /*2b10*/  FSETP.NEU.AND P0, PT, R7, RZ, PT ;  /* 0x000000ff0700720b */ /* 0x022fe40003f0d000 */
[----:B------:R-:W-:Y:S02]  /*2b20*/  IADD3.X R3, R17, UR5, RZ, P1, !PT ;  /* 0x0000000511037c10 */ /* 0x000fe40008ffe4ff */
[----:B------:R-:W-:-:S09]  /*2b30*/  IADD3.X R11, R11, UR5, RZ, P2, !PT ;  /* 0x000000050b0b7c10 */ /* 0x000fd200097fe4ff */
[----:B------:R-:W-:Y:S05]  /*2b40*/  @!P0 BRA `(.L_x_35) ;  /* 0x0000001c00188947 */ /* 0x000fea0003800000 */
[----:B------:R-:W-:Y:S01]  /*2b50*/  ULDC.64 UR4, c[0x0][0x5b8] ;  /* 0x00016e0000047ab9 */ /* 0x000fe20000000a00 */
[----:B------:R-:W-:Y:S01]  /*2b60*/  ULDC.64 UR8, c[0x0][0x5a8] ;  /* 0x00016a0000087ab9 */ /* 0x000fe20000000a00 */
[----:B------:R-:W-:Y:S01]  /*2b70*/  IMAD.WIDE.U32 R12, R4, UR4, R12 ;  /* 0x00000004040c7c25 */ /* 0x000fe2000f8e000c */
[----:B------:R-:W-:Y:S03]  /*2b80*/  BSSY B1, `(.L_x_36) ;  /* 0x0000010000017945 */ /* 0x000fe60003800000 */
[----:B------:R-:W-:Y:S01]  /*2b90*/  IMAD R17, R31, UR4, RZ ;  /* 0x000000041f117c24 */ /* 0x000fe2000f8e02ff */
[----:B------:R-:W-:-:S03]  /*2ba0*/  IADD3 R16, P0, R16, R12, RZ ;  /* 0x0000000c10107210 */ /* 0x000fc60007f1e0ff */
[----:B------:R-:W-:Y:S01]  /*2bb0*/  IMAD R17, R4, UR5, R17 ;  /* 0x0000000504117c24 */ /* 0x000fe2000f8e0211 */
[----:B------:R-:W-:Y:S01]  /*2bc0*/  ULDC.64 UR4, c[0x0][0x5b0] ;  /* 0x00016c0000047ab9 */ /* 0x000fe20000000a00 */
[----:B------:R-:W-:Y:S01]  /*2bd0*/  PRMT R4, RZ, 0x7610, R4 ;  /* 0x00007610ff047816 */ /* 0x000fe20000000004 */
[----:B------:R-:W-:Y:S02]  /*2be0*/  IMAD R29, R27, UR4, RZ ;  /* 0x000000041b1d7c24 */ /* 0x000fe4000f8e02ff */
[----:B------:R-:W-:Y:S02]  /*2bf0*/  IADD3.X R17, R30, R13, R17, P0, !PT ;  /* 0x0000000d1e117210 */ /* 0x000fe400007fe411 */
[----:B------:R-:W-:Y:S01]  /*2c00*/  ISETP.GE.AND P0, PT, R25, 0x1, PT ;  /* 0x000000011900780c */ /* 0x000fe20003f06270 */
[C---:B------:R-:W-:Y:S02]  /*2c10*/  IMAD R29, R26.reuse, UR5, R29 ;  /* 0x000000051a1d7c24 */ /* 0x040fe4000f8e021d */
[----:B------:R-:W-:Y:S01]  /*2c20*/  IMAD.WIDE.U32 R12, R26, UR4, R16 ;  /* 0x000000041a0c7c25 */ /* 0x000fe2000f8e0010 */
[----:B------:R-:W-:-:S02]  /*2c30*/  ISETP.LT.OR P2, PT, R24, 0x1, !P0 ;  /* 0x000000011800780c */ /* 0x000fc40004741670 */
[----:B------:R-:W-:-:S04]  /*2c40*/  IADD3 R12, P1, R12, UR8, RZ ;  /* 0x000000080c0c7c10 */ /* 0x000fc8000ff3e0ff */
[----:B------:R-:W-:-:S07]  /*2c50*/  IADD3.X R13, R13, UR9, R29, P1, !PT ;  /* 0x000000090d0d7c10 */ /* 0x000fce0008ffe41d */
[----:B------:R-:W-:Y:S05]  /*2c60*/  @P2 BRA `(.L_x_37) ;  /* 0x0000000000042947 */ /* 0x000fea0003800000 */
[----:B------:R0:W5:Y:S02]  /*2c70*/  LDG.E.U8 R4, desc[UR22][R12.64] ;  /* 0x000000160c047981 */ /* 0x000164000c1e1100 */
.L_x_37:
[----:B------:R-:W-:Y:S05]  /*2c80*/  BSYNC B1 ;  /* 0x0000000000017941 */ /* 0x000fea0003800000 */
.L_x_36:
[----:B-----5:R-:W-:Y:S01]  /*2c90*/  LOP3.LUT R4, R4, 0xff, RZ, 0xc0, !PT ;  /* 0x000000ff04047812 */ /* 0x020fe200078ec0ff */
[----:B------:R-:W-:Y:S01]  /*2ca0*/  BSSY B1, `(.L_x_38) ;  /* 0x000000c000017945 */ /* 0x000fe20003800000 */
[----:B------:R-:W-:Y:S02]  /*2cb0*/  ISETP.GE.AND P1, PT, R25, 0x2, PT ;  /* 0x000000021900780c */ /* 0x000fe40003f26270 */
[----:B------:R-:W-:Y:S02]  /*2cc0*/  F2FP.F16.E4M3.UNPACK_B R4, R4 ;  /* 0x00000004ff04723e */ /* 0x000fe400020006ff */
[----:B------:R-:W-:-:S03]  /*2cd0*/  ISETP.LT.OR P3, PT, R24, 0x1, !P1 ;  /* 0x000000011800780c */ /* 0x000fc60004f61670 */
[----:B------:R-:W-:-:S05]  /*2ce0*/  HADD2.F32 R4, -RZ, R4.H0_H0 ;  /* 0x20000004ff047230 */ /* 0x000fca0000004100 */
[----:B------:R-:W-:-:S04]  /*2cf0*/  FMUL R4, R4, R7 ;  /* 0x0000000704047220 */ /* 0x000fc80000400000 */
[----:B------:R-:W-:-:S05]  /*2d00*/  FFMA R4, R83, R6, R4 ;  /* 0x0000000653047223 */ /* 0x000fca0000000004 */
[----:B------:R-:W-:Y:S02]  /*2d10*/  F2FP.SATFINITE.E4M3.F32.PACK_AB_MERGE_C R29, RZ, R4, RZ ;  /* 0x00000004ff1d723e */ /* 0x000fe400048070ff */
[----:B------:R-:W-:-:S03]  /*2d20*/  PRMT R4, RZ, 0x7610, R4 ;  /* 0x00007610ff047816 */ /* 0x000fc60000000004 */
[----:B------:R1:W-:Y:S01]  /*2d30*/  @!P2 STG.E.U8 desc[UR22][R2.64], R29 ;  /* 0x0000001d0200a986 */ /* 0x0003e2000c101116 */
[----:B------:R-:W-:Y:S05]  /*2d40*/  @P3 BRA `(.L_x_39) ;  /* 0x0000000000043947 */ /* 0x000fea0003800000 */
[----:B------:R2:W5:Y:S02]  /*2d50*/  LDG.E.U8 R4, desc[UR22][R12.64+0x1] ;  /* 0x000001160c047981 */ /* 0x000564000c1e1100 */
.L_x_39:
[----:B------:R-:W-:Y:S05]  /*2d60*/  BSYNC B1 ;  /* 0x0000000000017941 */ /* 0x000fea0003800000 */
.L_x_38:
[----:B-----5:R-:W-:Y:S01]  /*2d70*/  LOP3.LUT R4, R4, 0xff, RZ, 0xc0, !PT ;  /* 0x000000ff04047812 */ /* 0x020fe200078ec0ff */
[----:B------:R-:W-:Y:S01]  /*2d80*/  BSSY B1, `(.L_x_40) ;  /* 0x0000012000017945 */ /* 0x000fe20003800000 */
[----:B-1----:R-:W-:Y:S02]  /*2d90*/  IADD3 R29, P2, R26, 0x8, RZ ;  /* 0x000000081a1d7810 */ /* 0x002fe40007f5e0ff */
[----:B------:R-:W-:Y:S02]  /*2da0*/  F2FP.F16.E4M3.UNPACK_B R4, R4 ;  /* 0x00000004ff04723e */ /* 0x000fe400020006ff */
[----:B------:R-:W-:Y:S01]  /*2db0*/  ISETP.LT.OR P0, PT, R24, 0x9, !P0 ;  /* 0x000000091800780c */ /* 0x000fe20004701670 */
[----:B------:R-:W-:Y:S02]  /*2dc0*/  IMAD.X R26, RZ, RZ, R27, P2 ;  /* 0x000000ffff1a7224 */ /* 0x000fe400010e061b */
[----:B------:R-:W-:Y:S02]  /*2dd0*/  HADD2.F32 R4, -RZ, R4.H0_H0 ;  /* 0x20000004ff047230 */ /* 0x000fe40000004100 */
[----:B------:R-:W-:-:S02]  /*2de0*/  IMAD R26, R26, UR4, RZ ;  /* 0x000000041a1a7c24 */ /* 0x000fc4000f8e02ff */
[----:B------:R-:W-:-:S04]  /*2df0*/  IMAD.WIDE.U32 R16, R29, UR4, R16 ;  /* 0x000000041d107c25 */ /* 0x000fc8000f8e0010 */
[----:B------:R-:W-:Y:S01]  /*2e00*/  FMUL R27, R4, R7 ;  /* 0x00000007041b7220 */ /* 0x000fe20000400000 */
[----:B------:R-:W-:Y:S01]  /*2e10*/  PRMT R4, RZ, 0x7610, R4 ;  /* 0x00007610ff047816 */ /* 0x000fe20000000004 */
[----:B------:R-:W-:Y:S02]  /*2e20*/  IMAD R29, R29, UR5, R26 ;  /* 0x000000051d1d7c24 */ /* 0x000fe4000f8e021a */
[----:B------:R-:W-:Y:S01]  /*2e30*/  FFMA R27, R82, R6, R27 ;  /* 0x00000006521b7223 */ /* 0x000fe2000000001b */
[----:B------:R-:W-:-:S04]  /*2e40*/  IADD3 R16, P2, R16, UR8, RZ ;  /* 0x0000000810107c10 */ /* 0x000fc8000ff5e0ff */
[----:B------:R-:W-:Y:S02]  /*2e50*/  F2FP.SATFINITE.E4M3.F32.PACK_AB_MERGE_C R27, RZ, R27, RZ ;  /* 0x0000001bff1b723e */ /* 0x000fe400048070ff */
[----:B------:R-:W-:-:S03]  /*2e60*/  IADD3.X R17, R17, UR9, R29, P2, !PT ;  /* 0x0000000911117c10 */ /* 0x000fc600097fe41d */
[----:B------:R1:W-:Y:S01]  /*2e70*/  @!P3 STG.E.U8 desc[UR22][R2.64+0x1], R27 ;  /* 0x0000011b0200b986 */ /* 0x0003e2000c101116 */
[----:B------:R-:W-:Y:S05]  /*2e80*/  @P0 BRA `(.L_x_41) ;  /* 0x0000000000040947 */ /* 0x000fea0003800000 */
[----:B------:R3:W5:Y:S02]  /*2e90*/  LDG.E.U8 R4, desc[UR22][R16.64] ;  /* 0x0000001610047981 */ /* 0x000764000c1e1100 */
.L_x_41:
[----:B------:R-:W-:Y:S05]  /*2ea0*/  BSYNC B1 ;  /* 0x0000000000017941 */ /* 0x000fea0003800000 */
.L_x_40:
[----:B-----5:R-:W-:Y:S01]  /*2eb0*/  LOP3.LUT R4, R4, 0xff, RZ, 0xc0, !PT ;  /* 0x000000ff04047812 */ /* 0x020fe200078ec0ff */
[----:B------:R-:W-:Y:S01]  /*2ec0*/  BSSY B1, `(.L_x_42) ;  /* 0x000000b000017945 */ /* 0x000fe20003800000 */
[----:B------:R-:W-:Y:S02]  /*2ed0*/  ISETP.LT.OR P1, PT, R24, 0x9, !P1 ;  /* 0x000000091800780c */ /* 0x000fe40004f21670 */
[----:B------:R-:W-:-:S05]  /*2ee0*/  F2FP.F16.E4M3.UNPACK_B R4, R4 ;  /* 0x00000004ff04723e */ /* 0x000fca00020006ff */
[----:B------:R-:W-:-:S05]  /*2ef0*/  HADD2.F32 R4, -RZ, R4.H0_H0 ;  /* 0x20000004ff047230 */ /* 0x000fca0000004100 */
[----:B------:R-:W-:-:S04]  /*2f00*/  FMUL R4, R4, R7 ;  /* 0x0000000704047220 */ /* 0x000fc80000400000 */
[----:B------:R-:W-:-:S05]  /*2f10*/  FFMA R4, R81, R6, R4 ;  /* 0x0000000651047223 */ /* 0x000fca0000000004 */
[----:B-1----:R-:W-:Y:S02]  /*2f20*/  F2FP.SATFINITE.E4M3.F32.PACK_AB_MERGE_C R27, RZ, R4, RZ ;  /* 0x00000004ff1b723e */ /* 0x002fe400048070ff */
[----:B------:R-:W-:-:S03]  /*2f30*/  PRMT R4, RZ, 0x7610, R4 ;  /* 0x00007610ff047816 */ /* 0x000fc60000000004 */
[----:B------:R1:W-:Y:S01]  /*2f40*/  @!P0 STG.E.U8 desc[UR22][R10.64], R27 ;  /* 0x0000001b0a008986 */ /* 0x0003e2000c101116 */
[----:B------:R-:W-:Y:S05]  /*2f50*/  @P1 BRA `(.L_x_43) ;  /* 0x0000000000041947 */ /* 0x000fea0003800000 */
[----:B------:R4:W5:Y:S02]  /*2f60*/  LDG.E.U8 R4, desc[UR22][R16.64+0x1] ;  /* 0x0000011610047981 */ /* 0x000964000c1e1100 */
.L_x_43:
[----:B------:R-:W-:Y:S05]  /*2f70*/  BSYNC B1 ;  /* 0x0000000000017941 */ /* 0x000fea0003800000 */
.L_x_42:
[----:B-----5:R-:W-:Y:S01]  /*2f80*/  LOP3.LUT R4, R4, 0xff, RZ, 0xc0, !PT ;  /* 0x000000ff04047812 */ /* 0x020fe200078ec0ff */
[----:B------:R-:W-:Y:S01]  /*2f90*/  BSSY B1, `(.L_x_44) ;  /* 0x000000c000017945 */ /* 0x000fe20003800000 */
[----:B------:R-:W-:Y:S02]  /*2fa0*/  ISETP.GE.AND P0, PT, R25, 0x9, PT ;  /* 0x000000091900780c */ /* 0x000fe40003f06270 */
[----:B------:R-:W-:Y:S02]  /*2fb0*/  F2FP.F16.E4M3.UNPACK_B R4, R4 ;  /* 0x00000004ff04723e */ /* 0x000fe400020006ff */
[----:B------:R-:W-:-:S03]  /*2fc0*/  ISETP.LT.OR P2, PT, R24, 0x1, !P0 ;  /* 0x000000011800780c */ /* 0x000fc60004741670 */
[----:B------:R-:W-:-:S05]  /*2fd0*/  HADD2.F32 R4, -RZ, R4.H0_H0 ;  /* 0x20000004ff047230 */ /* 0x000fca0000004100 */
[----:B-1----:R-:W-:Y:S01]  /*2fe0*/  FMUL R27, R4, R7 ;  /* 0x00000007041b7220 */ /* 0x002fe20000400000 */
[----:B------:R-:W-:-:S03]  /*2ff0*/  PRMT R4, RZ, 0x7610, R4 ;  /* 0x00007610ff047816 */ /* 0x000fc60000000004 */
[----:B------:R-:W-:-:S05]  /*3000*/  FFMA R27, R80, R6, R27 ;  /* 0x00000006501b7223 */ /* 0x000fca000000001b */
[----:B------:R-:W-:-:S05]  /*3010*/  F2FP.SATFINITE.E4M3.F32.PACK_AB_MERGE_C R27, RZ, R27, RZ ;  /* 0x0000001bff1b723e */ /* 0x000fca00048070ff */
[----:B------:R1:W-:Y:S01]  /*3020*/  @!P1 STG.E.U8 desc[UR22][R10.64+0x1], R27 ;  /* 0x0000011b0a009986 */ /* 0x0003e2000c101116 */
[----:B------:R-:W-:Y:S05]  /*3030*/  @P2 BRA `(.L_x_45) ;  /* 0x0000000000042947 */ /* 0x000fea0003800000 */
[----:B------:R0:W5:Y:S02]  /*3040*/  LDG.E.U8 R4, desc[UR22][R12.64+0x8] ;  /* 0x000008160c047981 */ /* 0x000164000c1e1100 */
.L_x_45:
[----:B------:R-:W-:Y:S05]  /*3050*/  BSYNC B1 ;  /* 0x0000000000017941 */ /* 0x000fea0003800000 */
.L_x_44:
        /* <DEDUP_REMOVED lines=13> */
.L_x_47:
[----:B------:R-:W-:Y:S05]  /*3130*/  BSYNC B1 ;  /* 0x0000000000017941 */ /* 0x000fea0003800000 */
.L_x_46:
[----:B-----5:R-:W-:Y:S01]  /*3140*/  LOP3.LUT R4, R4, 0xff, RZ, 0xc0, !PT ;  /* 0x000000ff04047812 */ /* 0x020fe200078ec0ff */
[----:B------:R-:W-:Y:S01]  /*3150*/  BSSY B1, `(.L_x_48) ;  /* 0x000000b000017945 */ /* 0x000fe20003800000 */
[----:B------:R-:W-:Y:S02]  /*3160*/  ISETP.LT.OR P0, PT, R24, 0x9, !P0 ;  /* 0x000000091800780c */ /* 0x000fe40004701670 */
[----:B------:R-:W-:-:S05]  /*3170*/  F2FP.F16.E4M3.UNPACK_B R4, R4 ;  /* 0x00000004ff04723e */ /* 0x000fca00020006ff */
        /* <DEDUP_REMOVED lines=8> */
.L_x_49:
[----:B------:R-:W-:Y:S05]  /*3200*/  BSYNC B1 ;  /* 0x0000000000017941 */ /* 0x000fea0003800000 */
.L_x_48:
        /* <DEDUP_REMOVED lines=12> */
.L_x_51:
[----:B------:R-:W-:Y:S05]  /*32d0*/  BSYNC B1 ;  /* 0x0000000000017941 */ /* 0x000fea0003800000 */
.L_x_50:
        /* <DEDUP_REMOVED lines=13> */
.L_x_53:
[----:B------:R-:W-:Y:S05]  /*33b0*/  BSYNC B1 ;  /* 0x0000000000017941 */ /* 0x000fea0003800000 */
.L_x_52:
        /* <DEDUP_REMOVED lines=13> */
.L_x_55:
[----:B------:R-:W-:Y:S05]  /*3490*/  BSYNC B1 ;  /* 0x0000000000017941 */ /* 0x000fea0003800000 */
.L_x_54:
        /* <DEDUP_REMOVED lines=12> */
.L_x_57:
[----:B------:R-:W-:Y:S05]  /*3560*/  BSYNC B1 ;  /* 0x0000000000017941 */ /* 0x000fea0003800000 */
.L_x_56:
        /* <DEDUP_REMOVED lines=12> */
.L_x_59:
[----:B------:R-:W-:Y:S05]  /*3630*/  BSYNC B1 ;  /* 0x0000000000017941 */ /* 0x000fea0003800000 */
.L_x_58:
        /* <DEDUP_REMOVED lines=13> */
.L_x_61:
[----:B------:R-:W-:Y:S05]  /*3710*/  BSYNC B1 ;  /* 0x0000000000017941 */ /* 0x000fea0003800000 */
.L_x_60:
        /* <DEDUP_REMOVED lines=13> */
.L_x_63:
[----:B------:R-:W-:Y:S05]  /*37f0*/  BSYNC B1 ;  /* 0x0000000000017941 */ /* 0x000fea0003800000 */
.L_x_62:
        /* <DEDUP_REMOVED lines=12> */
.L_x_65:
[----:B------:R-:W-:Y:S05]  /*38c0*/  BSYNC B1 ;  /* 0x0000000000017941 */ /* 0x000fea0003800000 */
.L_x_64:
        /* <DEDUP_REMOVED lines=12> */
.L_x_67:
[----:B------:R-:W-:Y:S05]  /*3990*/  BSYNC B1 ;  /* 0x0000000000017941 */ /* 0x000fea0003800000 */
.L_x_66:
        /* <DEDUP_REMOVED lines=13> */
.L_x_69:
[----:B------:R-:W-:Y:S05]  /*3a70*/  BSYNC B1 ;  /* 0x0000000000017941 */ /* 0x000fea0003800000 */
.L_x_68:
        /* <DEDUP_REMOVED lines=13> */
.L_x_71:
[----:B------:R-:W-:Y:S05]  /*3b50*/  BSYNC B1 ;  /* 0x0000000000017941 */ /* 0x000fea0003800000 */
.L_x_70:
        /* <DEDUP_REMOVED lines=12> */
.L_x_73:
[----:B------:R-:W-:Y:S05]  /*3c20*/  BSYNC B1 ;  /* 0x0000000000017941 */ /* 0x000fea0003800000 */
.L_x_72:
        /* <DEDUP_REMOVED lines=12> */
.L_x_75:
[----:B------:R-:W-:Y:S05]  /*3cf0*/  BSYNC B1 ;  /* 0x0000000000017941 */ /* 0x000fea0003800000 */
.L_x_74:
        /* <DEDUP_REMOVED lines=13> */
.L_x_77:
[----:B------:R-:W-:Y:S05]  /*3dd0*/  BSYNC B1 ;  /* 0x0000000000017941 */ /* 0x000fea0003800000 */
.L_x_76:
        /* <DEDUP_REMOVED lines=13> */
.L_x_79:
[----:B------:R-:W-:Y:S05]  /*3eb0*/  BSYNC B1 ;  /* 0x0000000000017941 */ /* 0x000fea0003800000 */
.L_x_78:
        /* <DEDUP_REMOVED lines=12> */
.L_x_81:
[----:B------:R-:W-:Y:S05]  /*3f80*/  BSYNC B1 ;  /* 0x0000000000017941 */ /* 0x000fea0003800000 */
.L_x_80:
        /* <DEDUP_REMOVED lines=12> */
.L_x_83:
[----:B------:R-:W-:Y:S05]  /*4050*/  BSYNC B1 ;  /* 0x0000000000017941 */ /* 0x000fea0003800000 */
.L_x_82:
        /* <DEDUP_REMOVED lines=13> */
.L_x_85:
[----:B------:R-:W-:Y:S05]  /*4130*/  BSYNC B1 ;  /* 0x0000000000017941 */ /* 0x000fea0003800000 */
.L_x_84:
        /* <DEDUP_REMOVED lines=13> */
.L_x_87:
[----:B------:R-:W-:Y:S05]  /*4210*/  BSYNC B1 ;  /* 0x0000000000017941 */ /* 0x000fea0003800000 */
.L_x_86:
        /* <DEDUP_REMOVED lines=12> */
.L_x_89:
[----:B------:R-:W-:Y:S05]  /*42e0*/  BSYNC B1 ;  /* 0x0000000000017941 */ /* 0x000fea0003800000 */
.L_x_88:
        /* <DEDUP_REMOVED lines=12> */
.L_x_91:
[----:B------:R-:W-:Y:S05]  /*43b0*/  BSYNC B1 ;  /* 0x0000000000017941 */ /* 0x000fea0003800000 */
.L_x_90:
        /* <DEDUP_REMOVED lines=13> */
.L_x_93:
[----:B------:R-:W-:Y:S05]  /*4490*/  BSYNC B1 ;  /* 0x0000000000017941 */ /* 0x000fea0003800000 */
.L_x_92:
        /* <DEDUP_REMOVED lines=13> */
.L_x_95:
[----:B------:R-:W-:Y:S05]  /*4570*/  BSYNC B1 ;  /* 0x0000000000017941 */ /* 0x000fea0003800000 */
.L_x_94:
[----:B-----5:R-:W-:Y:S01]  /*4580*/  LOP3.LUT R4, R4, 0xff, RZ, 0xc0, !PT ;  /* 0x000000ff04047812 */ /* 0x020fe200078ec0ff */
[----:B------:R-:W-:Y:S01]  /*4590*/  BSSY B1, `(.L_x_96) ;  /* 0x000000b000017945 */ /* 0x000fe20003800000 */
[----:B------:R-:W-:Y:S02]  /*45a0*/  ISETP.LT.OR P0, PT, R24, 0x9, !P0 ;  /* 0x000000091800780c */ /* 0x000fe40004701670 */
[----:B------:R-:W-:-:S05]  /*45b0*/  F2FP.F16.E4M3.UNPACK_B R4, R4 ;  /* 0x00000004ff04723e */ /* 0x000fca00020006ff */
[----:B------:R-:W-:-:S05]  /*45c0*/  HADD2.F32 R4, -RZ, R4.H0_H0 ;  /* 0x20000004ff047230 */ /* 0x000fca0000004100 */
[----:B0-2---:R-:W-:Y:S01]  /*45d0*/  FMUL R13, R4, R7 ;  /* 0x00000007040d7220 */ /* 0x005fe20000400000 */
[----:B------:R-:W-:-:S03]  /*45e0*/  PRMT R4, RZ, 0x7610, R4 ;  /* 0x00007610ff047816 */ /* 0x000fc60000000004 */
[----:B------:R-:W-:-:S05]  /*45f0*/  FFMA R13, R22, R6, R13 ;  /* 0x00000006160d7223 */ /* 0x000fca000000000d */
[----:B------:R-:W-:-:S05]  /*4600*/  F2FP.SATFINITE.E4M3.F32.PACK_AB_MERGE_C R13, RZ, R13, RZ ;  /* 0x0000000dff0d723e */ /* 0x000fca00048070ff */
[----:B------:R0:W-:Y:S01]  /*4610*/  @!P3 STG.E.U8 desc[UR22][R2.64+0x39], R13 ;  /* 0x0000390d0200b986 */ /* 0x0001e2000c101116 */
[----:B------:R-:W-:Y:S05]  /*4620*/  @P0 BRA `(.L_x_97) ;  /* 0x0000000000040947 */ /* 0x000fea0003800000 */
[----:B------:R2:W5:Y:S02]  /*4630*/  LDG.E.U8 R4, desc[UR22][R16.64+0x38] ;  /* 0x0000381610047981 */ /* 0x000564000c1e1100 */
.L_x_97:
[----:B------:R-:W-:Y:S05]  /*4640*/  BSYNC B1 ;  /* 0x0000000000017941 */ /* 0x000fea0003800000 */
.L_x_96:
[----:B-----5:R-:W-:Y:S01]  /*4650*/  LOP3.LUT R4, R4, 0xff, RZ, 0xc0, !PT ;  /* 0x000000ff04047812 */ /* 0x020fe200078ec0ff */
[----:B------:R-:W-:Y:S01]  /*4660*/  BSSY B1, `(.L_x_98) ;  /* 0x000000b000017945 */ /* 0x000fe20003800000 */
[----:B------:R-:W-:Y:S02]  /*4670*/  ISETP.LT.OR P1, PT, R24, 0x9, !P1 ;  /* 0x000000091800780c */ /* 0x000fe40004f21670 */
[----:B------:R-:W-:Y:S02]  /*4680*/  F2FP.F16.E4M3.UNPACK_B R4, R4 ;  /* 0x00000004ff04723e */ /* 0x000fe400020006ff */
[----:B0-----:R-:W-:-:S03]  /*4690*/  PRMT R2, RZ, 0x7610, R2 ;  /* 0x00007610ff027816 */ /* 0x001fc60000000002 */
[----:B------:R-:W-:-:S05]  /*46a0*/  HADD2.F32 R4, -RZ, R4.H0_H0 ;  /* 0x20000004ff047230 */ /* 0x000fca0000004100 */
[----:B------:R-:W-:-:S04]  /*46b0*/  FMUL R4, R4, R7 ;  /* 0x0000000704047220 */ /* 0x000fc80000400000 */
[----:B------:R-:W-:-:S05]  /*46c0*/  FFMA R4, R21, R6, R4 ;  /* 0x0000000615047223 */ /* 0x000fca0000000004 */
[----:B------:R-:W-:-:S05]  /*46d0*/  F2FP.SATFINITE.E4M3.F32.PACK_AB_MERGE_C R3, RZ, R4, RZ ;  /* 0x00000004ff03723e */ /* 0x000fca00048070ff */
[----:B------:R0:W-:Y:S01]  /*46e0*/  @!P0 STG.E.U8 desc[UR22][R10.64+0x38], R3 ;  /* 0x000038030a008986 */ /* 0x0001e2000c101116 */
[----:B------:R-:W-:Y:S05]  /*46f0*/  @P1 BRA `(.L_x_99) ;  /* 0x0000000000041947 */ /* 0x000fea0003800000 */
[----:B------:R0:W5:Y:S02]  /*4700*/  LDG.E.U8 R2, desc[UR22][R16.64+0x39] ;  /* 0x0000391610027981 */ /* 0x000164000c1e1100 */
.L_x_99:
[----:B------:R-:W-:Y:S05]  /*4710*/  BSYNC B1 ;  /* 0x0000000000017941 */ /* 0x000fea0003800000 */
.L_x_98:
[----:B------:R-:W-:Y:S05]  /*4720*/  @P1 BRA `(.L_x_100) ;  /* 0x0000000800601947 */ /* 0x000fea0003800000 */
[----:B-----5:R-:W-:-:S04]  /*4730*/  LOP3.LUT R2, R2, 0xff, RZ, 0xc0, !PT ;  /* 0x000000ff02027812 */ /* 0x020fc800078ec0ff */
[----:B------:R-:W-:-:S05]  /*4740*/  F2FP.F16.E4M3.UNPACK_B R2, R2 ;  /* 0x00000002ff02723e */ /* 0x000fca00020006ff */
[----:B------:R-:W-:-:S05]  /*4750*/  HADD2.F32 R2, -RZ, R2.H0_H0 ;  /* 0x20000002ff027230 */ /* 0x000fca0000004100 */
[----:B0-----:R-:W-:-:S04]  /*4760*/  FMUL R3, R2, R7 ;  /* 0x0000000702037220 */ /* 0x001fc80000400000 */
[----:B------:R-:W-:-:S05]  /*4770*/  FFMA R3, R20, R6, R3 ;  /* 0x0000000614037223 */ /* 0x000fca0000000003 */
[----:B------:R-:W-:-:S05]  /*4780*/  F2FP.SATFINITE.E4M3.F32.PACK_AB_MERGE_C R3, RZ, R3, RZ ;  /* 0x00000003ff03723e */ /* 0x000fca00048070ff */
[----:B------:R0:W-:Y:S01]  /*4790*/  STG.E.U8 desc[UR22][R10.64+0x39], R3 ;  /* 0x000039030a007986 */ /* 0x0001e2000c101116 */
[----:B------:R-:W-:Y:S05]  /*47a0*/  BRA `(.L_x_100) ;  /* 0x0000000800407947 */ /* 0x000fea0003800000 */
.L_x_35:
[----:B------:R-:W-:Y:S01]  /*47b0*/  ISETP.GE.AND P0, PT, R25, 0x1, PT ;  /* 0x000000011900780c */ /* 0x000fe20003f06270 */
[-C--:B------:R-:W-:Y:S01]  /*47c0*/  FMUL R83, R83, R6.reuse ;  /* 0x0000000653537220 */ /* 0x080fe20000400000 */
[----:B------:R-:W-:Y:S01]  /*47d0*/  ISETP.GE.AND P1, PT, R25, 0x2, PT ;  /* 0x000000021900780c */ /* 0x000fe20003f26270 */
[-C--:B------:R-:W-:Y:S01]  /*47e0*/  FMUL R82, R82, R6.reuse ;  /* 0x0000000652527220 */ /* 0x080fe20000400000 */
[C---:B------:R-:W-:Y:S01]  /*47f0*/  ISETP.LT.OR P2, PT, R24.reuse, 0x1, !P0 ;  /* 0x000000011800780c */ /* 0x040fe20004741670 */
[-C--:B------:R-:W-:Y:S01]  /*4800*/  FMUL R81, R81, R6.reuse ;  /* 0x0000000651517220 */ /* 0x080fe20000400000 */
[----:B------:R-:W-:Y:S01]  /*4810*/  ISETP.LT.OR P3, PT, R24, 0x1, !P1 ;  /* 0x000000011800780c */ /* 0x000fe20004f61670 */
[-C--:B------:R-:W-:Y:S01]  /*4820*/  FMUL R80, R80, R6.reuse ;  /* 0x0000000650507220 */ /* 0x080fe20000400000 */
[----:B------:R-:W-:Y:S01]  /*4830*/  ISETP.LT.OR P0, PT, R24, 0x9, !P0 ;  /* 0x000000091800780c */ /* 0x000fe20004701670 */
[-C--:B------:R-:W-:Y:S01]  /*4840*/  FMUL R79, R79, R6.reuse ;  /* 0x000000064f4f7220 */ /* 0x080fe20000400000 */
[----:B------:R-:W-:Y:S01]  /*4850*/  F2FP.SATFINITE.E4M3.F32.PACK_AB_MERGE_C R83, RZ, R83, RZ ;  /* 0x00000053ff53723e */ /* 0x000fe200048070ff */
[----:B------:R-:W-:Y:S01]  /*4860*/  FMUL R78, R78, R6 ;  /* 0x000000064e4e7220 */ /* 0x000fe20000400000 */
[----:B------:R-:W-:Y:S01]  /*4870*/  F2FP.SATFINITE.E4M3.F32.PACK_AB_MERGE_C R13, RZ, R82, RZ ;  /* 0x00000052ff0d723e */ /* 0x000fe200048070ff */
[-C--:B------:R-:W-:Y:S01]  /*4880*/  FMUL R76, R76, R6.reuse ;  /* 0x000000064c4c7220 */ /* 0x080fe20000400000 */
[----:B------:R-:W-:Y:S01]  /*4890*/  F2FP.SATFINITE.E4M3.F32.PACK_AB_MERGE_C R81, RZ, R81, RZ ;  /* 0x00000051ff51723e */ /* 0x000fe200048070ff */
[-C--:B------:R-:W-:Y:S01]  /*48a0*/  FMUL R77, R77, R6.reuse ;  /* 0x000000064d4d7220 */ /* 0x080fe20000400000 */
[----:B------:R-:W-:Y:S01]  /*48b0*/  F2FP.SATFINITE.E4M3.F32.PACK_AB_MERGE_C R79, RZ, R79, RZ ;  /* 0x0000004fff4f723e */ /* 0x000fe200048070ff */
[----:B------:R-:W-:Y:S01]  /*48c0*/  @!P2 STG.E.U8 desc[UR22][R2.64], R83 ;  /* 0x000000530200a986 */ /* 0x000fe2000c101116 */
[C---:B------:R-:W-:Y:S01]  /*48d0*/  ISETP.GE.AND P2, PT, R25.reuse, 0x9, PT ;  /* 0x000000091900780c */ /* 0x040fe20003f46270 */
[----:B------:R-:W-:Y:S01]  /*48e0*/  FMUL R74, R74, R6 ;  /* 0x000000064a4a7220 */ /* 0x000fe20000400000 */
[----:B------:R-:W-:Y:S01]  /*48f0*/  F2FP.SATFINITE.E4M3.F32.PACK_AB_MERGE_C R17, RZ, R78, RZ ;  /* 0x0000004eff11723e */ /* 0x000fe200048070ff */
[----:B------:R0:W-:Y:S01]  /*4900*/  @!P3 STG.E.U8 desc[UR22][R2.64+0x1], R13 ;  /* 0x0000010d0200b986 */ /* 0x0001e2000c101116 */
[----:B------:R-:W-:Y:S01]  /*4910*/  ISETP.GE.AND P3, PT, R25, 0xa, PT ;  /* 0x0000000a1900780c */ /* 0x000fe20003f66270 */
[-C--:B------:R-:W-:Y:S01]  /*4920*/  FMUL R75, R75, R6.reuse ;  /* 0x000000064b4b7220 */ /* 0x080fe20000400000 */
[C---:B------:R-:W-:Y:S01]  /*4930*/  ISETP.LT.OR P4, PT, R24.reuse, 0x1, !P2 ;  /* 0x000000011800780c */ /* 0x040fe20005781670 */
[----:B------:R-:W-:Y:S01]  /*4940*/  @!P0 STG.E.U8 desc[UR22][R10.64], R81 ;  /* 0x000000510a008986 */ /* 0x000fe2000c101116 */
[C---:B------:R-:W-:Y:S01]  /*4950*/  ISETP.LT.OR P0, PT, R24.reuse, 0x9, !P1 ;  /* 0x000000091800780c */ /* 0x040fe20004f01670 */
[-C--:B------:R-:W-:Y:S01]  /*4960*/  FMUL R73, R73, R6.reuse ;  /* 0x0000000649497220 */ /* 0x080fe20000400000 */
[----:B------:R-:W-:Y:S01]  /*4970*/  ISETP.LT.OR P5, PT, R24, 0x1, !P3 ;  /* 0x000000011800780c */ /* 0x000fe20005fa1670 */
[-C--:B------:R-:W-:Y:S01]  /*4980*/  FMUL R72, R72, R6.reuse ;  /* 0x0000000648487220 */ /* 0x080fe20000400000 */
[C---:B------:R-:W-:Y:S01]  /*4990*/  ISETP.LT.OR P1, PT, R24.reuse, 0x9, !P2 ;  /* 0x000000091800780c */ /* 0x040fe20005721670 */
[-C--:B------:R-:W-:Y:S01]  /*49a0*/  FMUL R71, R71, R6.reuse ;  /* 0x0000000647477220 */ /* 0x080fe20000400000 */
[----:B------:R-:W-:Y:S01]  /*49b0*/  ISETP.LT.OR P2, PT, R24, 0x9, !P3 ;  /* 0x000000091800780c */ /* 0x000fe20005f41670 */
[----:B------:R-:W-:Y:S01]  /*49c0*/  FMUL R70, R70, R6 ;  /* 0x0000000646467220 */ /* 0x000fe20000400000 */
[----:B0-----:R-:W-:Y:S01]  /*49d0*/  F2FP.SATFINITE.E4M3.F32.PACK_AB_MERGE_C R13, RZ, R80, RZ ;  /* 0x00000050ff0d723e */ /* 0x001fe200048070ff */
[----:B------:R-:W-:Y:S01]  /*49e0*/  FMUL R69, R69, R6 ;  /* 0x0000000645457220 */ /* 0x000fe20000400000 */
[----:B------:R-:W-:Y:S01]  /*49f0*/  F2FP.SATFINITE.E4M3.F32.PACK_AB_MERGE_C R27, RZ, R76, RZ ;  /* 0x0000004cff1b723e */ /* 0x000fe200048070ff */
[-C--:B------:R-:W-:Y:S01]  /*4a00*/  FMUL R68, R68, R6.reuse ;  /* 0x0000000644447220 */ /* 0x080fe20000400000 */
[----:B------:R-:W-:Y:S01]  /*4a10*/  F2FP.SATFINITE.E4M3.F32.PACK_AB_MERGE_C R77, RZ, R77, RZ ;  /* 0x0000004dff4d723e */ /* 0x000fe200048070ff */
[----:B------:R0:W-:Y:S01]  /*4a20*/  @!P0 STG.E.U8 desc[UR22][R10.64+0x1], R13 ;  /* 0x0000010d0a008986 */ /* 0x0001e2000c101116 */
[----:B------:R-:W-:Y:S01]  /*4a30*/  ISETP.GE.AND P0, PT, R25, 0x19, PT ;  /* 0x000000191900780c */ /* 0x000fe20003f06270 */
[-C--:B------:R-:W-:Y:S01]  /*4a40*/  FMUL R67, R67, R6.reuse ;  /* 0x0000000643437220 */ /* 0x080fe20000400000 */
[----:B------:R-:W-:Y:S01]  /*4a50*/  F2FP.SATFINITE.E4M3.F32.PACK_AB_MERGE_C R75, RZ, R75, RZ ;  /* 0x0000004bff4b723e */ /* 0x000fe200048070ff */
[----:B------:R-:W-:Y:S01]  /*4a60*/  @!P4 STG.E.U8 desc[UR22][R2.64+0x8], R79 ;  /* 0x0000084f0200c986 */ /* 0x000fe2000c101116 */
[----:B------:R-:W-:Y:S01]  /*4a70*/  F2FP.SATFINITE.E4M3.F32.PACK_AB_MERGE_C R73, RZ, R73, RZ ;  /* 0x00000049ff49723e */ /* 0x000fe200048070ff */
[-C--:B------:R-:W-:Y:S01]  /*4a80*/  FMUL R66, R66, R6.reuse ;  /* 0x0000000642427220 */ /* 0x080fe20000400000 */
[----:B------:R-:W-:Y:S01]  /*4a90*/  F2FP.SATFINITE.E4M3.F32.PACK_AB_MERGE_C R71, RZ, R71, RZ ;  /* 0x00000047ff47723e */ /* 0x000fe200048070ff */
[----:B------:R1:W-:Y:S01]  /*4aa0*/  @!P5 STG.E.U8 desc[UR22][R2.64+0x9], R17 ;  /* 0x000009110200d986 */ /* 0x0003e2000c101116 */
[----:B------:R-:W-:Y:S01]  /*4ab0*/  ISETP.LT.OR P5, PT, R24, 0x1, !P0 ;  /* 0x000000011800780c */ /* 0x000fe200047a1670 */
[-C--:B------:R-:W-:Y:S01]  /*4ac0*/  FMUL R64, R64, R6.reuse ;  /* 0x0000000640407220 */ /* 0x080fe20000400000 */
[C---:B------:R-:W-:Y:S01]  /*4ad0*/  ISETP.LT.OR P0, PT, R24.reuse, 0x9, !P0 ;  /* 0x000000091800780c */ /* 0x040fe20004701670 */
[----:B------:R2:W-:Y:S01]  /*4ae0*/  @!P2 STG.E.U8 desc[UR22][R10.64+0x9], R27 ;  /* 0x0000091b0a00a986 */ /* 0x0005e2000c101116 */
[----:B------:R-:W-:Y:S01]  /*4af0*/  ISETP.GE.AND P2, PT, R25, 0x12, PT ;  /* 0x000000121900780c */ /* 0x000fe20003f46270 */
[----:B------:R-:W-:Y:S01]  /*4b00*/  FMUL R65, R65, R6 ;  /* 0x0000000641417220 */ /* 0x000fe20000400000 */
[----:B0-----:R-:W-:Y:S01]  /*4b10*/  F2FP.SATFINITE.E4M3.F32.PACK_AB_MERGE_C R13, RZ, R74, RZ ;  /* 0x0000004aff0d723e */ /* 0x001fe200048070ff */
[----:B------:R-:W-:Y:S01]  /*4b20*/  @!P1 STG.E.U8 desc[UR22][R10.64+0x8], R77 ;  /* 0x0000084d0a009986 */ /* 0x000fe2000c101116 */
[----:B------:R-:W-:Y:S01]  /*4b30*/  ISETP.GE.AND P1, PT, R25, 0x11, PT ;  /* 0x000000111900780c */ /* 0x000fe20003f26270 */
[-C--:B------:R-:W-:Y:S01]  /*4b40*/  FMUL R63, R63, R6.reuse ;  /* 0x000000063f3f7220 */ /* 0x080fe20000400000 */
[----:B------:R-:W-:Y:S01]  /*4b50*/  ISETP.LT.OR P3, PT, R24, 0x1, !P2 ;  /* 0x000000011800780c */ /* 0x000fe20005761670 */
[-C--:B------:R-:W-:Y:S01]  /*4b60*/  FMUL R62, R62, R6.reuse ;  /* 0x000000063e3e7220 */ /* 0x080fe20000400000 */
[C---:B------:R-:W-:Y:S01]  /*4b70*/  ISETP.LT.OR P4, PT, R24.reuse, 0x1, !P1 ;  /* 0x000000011800780c */ /* 0x040fe20004f81670 */
[-C--:B------:R-:W-:Y:S01]  /*4b80*/  FMUL R61, R61, R6.reuse ;  /* 0x000000063d3d7220 */ /* 0x080fe20000400000 */
[----:B------:R-:W-:Y:S01]  /*4b90*/  ISETP.LT.OR P1, PT, R24, 0x9, !P1 ;  /* 0x000000091800780c */ /* 0x000fe20004f21670 */
[-C--:B------:R-:W-:Y:S01]  /*4ba0*/  FMUL R60, R60, R6.reuse ;  /* 0x000000063c3c7220 */ /* 0x080fe20000400000 */
[----:B------:R-:W-:Y:S01]  /*4bb0*/  ISETP.LT.OR P2, PT, R24, 0x9, !P2 ;  /* 0x000000091800780c */ /* 0x000fe20005741670 */
[----:B------:R-:W-:Y:S01]  /*4bc0*/  FMUL R59, R59, R6 ;  /* 0x000000063b3b7220 */ /* 0x000fe20000400000 */
[----:B-1----:R-:W-:Y:S01]  /*4bd0*/  F2FP.SATFINITE.E4M3.F32.PACK_AB_MERGE_C R17, RZ, R72, RZ ;  /* 0x00000048ff11723e */ /* 0x002fe200048070ff */
[-C--:B------:R-:W-:Y:S01]  /*4be0*/  FMUL R58, R58, R6.reuse ;  /* 0x000000063a3a7220 */ /* 0x080fe20000400000 */
[----:B------:R-:W-:Y:S01]  /*4bf0*/  F2FP.SATFINITE.E4M3.F32.PACK_AB_MERGE_C R69, RZ, R69, RZ ;  /* 0x00000045ff45723e */ /* 0x000fe200048070ff */
[-C--:B------:R-:W-:Y:S01]  /*4c00*/  FMUL R57, R57, R6.reuse ;  /* 0x0000000639397220 */ /* 0x080fe20000400000 */
[----:B------:R-:W-:Y:S01]  /*4c10*/  F2FP.SATFINITE.E4M3.F32.PACK_AB_MERGE_C R67, RZ, R67, RZ ;  /* 0x00000043ff43723e */ /* 0x000fe200048070ff */
[----:B------:R0:W-:Y:S01]  /*4c20*/  @!P3 STG.E.U8 desc[UR22][R2.64+0x11], R13 ;  /* 0x0000110d0200b986 */ /* 0x0001e2000c101116 */
[----:B------:R-:W-:Y:S01]  /*4c30*/  ISETP.GE.AND P3, PT, R25, 0x1a, PT ;  /* 0x0000001a1900780c */ /* 0x000fe20003f66270 */
[----:B------:R-:W-:Y:S01]  /*4c40*/  FMUL R56, R56, R6 ;  /* 0x0000000638387220 */ /* 0x000fe20000400000 */
[----:B--2---:R-:W-:Y:S01]  /*4c50*/  F2FP.SATFINITE.E4M3.F32.PACK_AB_MERGE_C R27, RZ, R66, RZ ;  /* 0x00000042ff1b723e */ /* 0x004fe200048070ff */
[----:B------:R-:W-:Y:S01]  /*4c60*/  @!P4 STG.E.U8 desc[UR22][R2.64+0x10], R75 ;  /* 0x0000104b0200c986 */ /* 0x000fe2000c101116 */
[C---:B------:R-:W-:Y:S01]  /*4c70*/  ISETP.LT.OR P4, PT, R24.reuse, 0x1, !P3 ;  /* 0x000000011800780c */ /* 0x040fe20005f81670 */
[-C--:B------:R-:W-:Y:S01]  /*4c80*/  FMUL R23, R23, R6.reuse ;  /* 0x0000000617177220 */ /* 0x080fe20000400000 */
[----:B------:R-:W-:Y:S01]  /*4c90*/  ISETP.LT.OR P3, PT, R24, 0x9, !P3 ;  /* 0x000000091800780c */ /* 0x000fe20005f61670 */
[----:B------:R-:W-:Y:S01]  /*4ca0*/  @!P1 STG.E.U8 desc[UR22][R10.64+0x10], R73 ;  /* 0x000010490a009986 */ /* 0x000fe2000c101116 */
[C---:B------:R-:W-:Y:S01]  /*4cb0*/  ISETP.GE.AND P1, PT, R25.reuse, 0x22, PT ;  /* 0x000000221900780c */ /* 0x040fe20003f26270 */
[-C--:B------:R-:W-:Y:S01]  /*4cc0*/  FMUL R22, R22, R6.reuse ;  /* 0x0000000616167220 */ /* 0x080fe20000400000 */
[----:B------:R-:W-:Y:S01]  /*4cd0*/  F2FP.SATFINITE.E4M3.F32.PACK_AB_MERGE_C R65, RZ, R65, RZ ;  /* 0x00000041ff41723e */ /* 0x000fe200048070ff */
[----:B------:R1:W-:Y:S01]  /*4ce0*/  @!P2 STG.E.U8 desc[UR22][R10.64+0x11], R17 ;  /* 0x000011110a00a986 */ /* 0x0003e2000c101116 */
[----:B------:R-:W-:Y:S01]  /*4cf0*/  ISETP.GE.AND P2, PT, R25, 0x21, PT ;  /* 0x000000211900780c */ /* 0x000fe20003f46270 */
[----:B------:R-:W-:Y:S01]  /*4d00*/  FMUL R21, R21, R6 ;  /* 0x0000000615157220 */ /* 0x000fe20000400000 */
[----:B0-----:R-:W-:Y:S01]  /*4d10*/  F2FP.SATFINITE.E4M3.F32.PACK_AB_MERGE_C R13, RZ, R70, RZ ;  /* 0x00000046ff0d723e */ /* 0x001fe200048070ff */
[----:B------:R-:W-:Y:S01]  /*4d20*/  @!P5 STG.E.U8 desc[UR22][R2.64+0x18], R71 ;  /* 0x000018470200d986 */ /* 0x000fe2000c101116 */
[----:B------:R-:W-:Y:S01]  /*4d30*/  ISETP.LT.OR P6, PT, R24, 0x1, !P2 ;  /* 0x000000011800780c */ /* 0x000fe200057c1670 */
[----:B------:R-:W-:Y:S01]  /*4d40*/  FMUL R20, R20, R6 ;  /* 0x0000000614147220 */ /* 0x000fe20000400000 */
[C---:B------:R-:W-:Y:S01]  /*4d50*/  ISETP.LT.OR P5, PT, R24.reuse, 0x1, !P1 ;  /* 0x000000011800780c */ /* 0x040fe20004fa1670 */
[----:B------:R0:W-:Y:S01]  /*4d60*/  @!P4 STG.E.U8 desc[UR22][R2.64+0x19], R13 ;  /* 0x0000190d0200c986 */ /* 0x0001e2000c101116 */
[----:B------:R-:W-:-:S02]  /*4d70*/  ISETP.LT.OR P1, PT, R24, 0x9, !P1 ;  /* 0x000000091800780c */ /* 0x000fc40004f21670 */
[C---:B------:R-:W-:Y:S01]  /*4d80*/  ISETP.LT.OR P2, PT, R24.reuse, 0x9, !P2 ;  /* 0x000000091800780c */ /* 0x040fe20005741670 */
[----:B------:R-:W-:Y:S01]  /*4d90*/  @!P0 STG.E.U8 desc[UR22][R10.64+0x18], R69 ;  /* 0x000018450a008986 */ /* 0x000fe2000c101116 */
[----:B-1----:R-:W-:Y:S02]  /*4da0*/  F2FP.SATFINITE.E4M3.F32.PACK_AB_MERGE_C R17, RZ, R68, RZ ;  /* 0x00000044ff11723e */ /* 0x002fe400048070ff */
[C---:B------:R-:W-:Y:S02]  /*4db0*/  ISETP.GE.AND P0, PT, R25.reuse, 0x29, PT ;  /* 0x000000291900780c */ /* 0x040fe40003f06270 */
[----:B------:R-:W-:Y:S01]  /*4dc0*/  F2FP.SATFINITE.E4M3.F32.PACK_AB_MERGE_C R63, RZ, R63, RZ ;  /* 0x0000003fff3f723e */ /* 0x000fe200048070ff */
[----:B------:R1:W-:Y:S01]  /*4dd0*/  @!P3 STG.E.U8 desc[UR22][R10.64+0x19], R17 ;  /* 0x000019110a00b986 */ /* 0x0003e2000c101116 */
[----:B------:R-:W-:Y:S02]  /*4de0*/  ISETP.GE.AND P3, PT, R25, 0x2a, PT ;  /* 0x0000002a1900780c */ /* 0x000fe40003f66270 */
[----:B0-----:R-:W-:Y:S01]  /*4df0*/  F2FP.SATFINITE.E4M3.F32.PACK_AB_MERGE_C R13, RZ, R64, RZ ;  /* 0x00000040ff0d723e */ /* 0x001fe200048070ff */
[----:B------:R-:W-:Y:S01]  /*4e00*/  @!P6 STG.E.U8 desc[UR22][R2.64+0x20], R67 ;  /* 0x000020430200e986 */ /* 0x000fe2000c101116 */
[----:B------:R-:W-:-:S02]  /*4e10*/  ISETP.LT.OR P4, PT, R24, 0x1, !P0 ;  /* 0x000000011800780c */ /* 0x000fc40004781670 */
[C---:B------:R-:W-:Y:S01]  /*4e20*/  ISETP.LT.OR P0, PT, R24.reuse, 0x9, !P0 ;  /* 0x000000091800780c */ /* 0x040fe20004701670 */
[----:B------:R-:W-:Y:S01]  /*4e30*/  @!P5 STG.E.U8 desc[UR22][R2.64+0x21], R27 ;  /* 0x0000211b0200d986 */ /* 0x000fe2000c101116 */
[C---:B------:R-:W-:Y:S02]  /*4e40*/  ISETP.LT.OR P5, PT, R24.reuse, 0x1, !P3 ;  /* 0x000000011800780c */ /* 0x040fe40005fa1670 */
[C---:B------:R-:W-:Y:S01]  /*4e50*/  ISETP.LT.OR P3, PT, R24.reuse, 0x9, !P3 ;  /* 0x000000091800780c */ /* 0x040fe20005f61670 */
[----:B------:R0:W-:Y:S01]  /*4e60*/  @!P1 STG.E.U8 desc[UR22][R10.64+0x21], R13 ;  /* 0x0000210d0a009986 */ /* 0x0001e2000c101116 */
[----:B------:R-:W-:Y:S02]  /*4e70*/  ISETP.GE.AND P1, PT, R25, 0x31, PT ;  /* 0x000000311900780c */ /* 0x000fe40003f26270 */
[----:B-1----:R-:W-:Y:S01]  /*4e80*/  F2FP.SATFINITE.E4M3.F32.PACK_AB_MERGE_C R17, RZ, R62, RZ ;  /* 0x0000003eff11723e */ /* 0x002fe200048070ff */
[----:B------:R-:W-:Y:S01]  /*4e90*/  @!P2 STG.E.U8 desc[UR22][R10.64+0x20], R65 ;  /* 0x000020410a00a986 */ /* 0x000fe2000c101116 */
[----:B------:R-:W-:-:S02]  /*4ea0*/  ISETP.LT.OR P6, PT, R24, 0x1, !P1 ;  /* 0x000000011800780c */ /* 0x000fc40004fc1670 */
[----:B------:R-:W-:Y:S01]  /*4eb0*/  F2FP.SATFINITE.E4M3.F32.PACK_AB_MERGE_C R61, RZ, R61, RZ ;  /* 0x0000003dff3d723e */ /* 0x000fe200048070ff */
[----:B------:R-:W-:Y:S01]  /*4ec0*/  @!P4 STG.E.U8 desc[UR22][R2.64+0x28], R63 ;  /* 0x0000283f0200c986 */ /* 0x000fe2000c101116 */
[C---:B------:R-:W-:Y:S02]  /*4ed0*/  ISETP.GE.AND P4, PT, R25.reuse, 0x32, PT ;  /* 0x000000321900780c */ /* 0x040fe40003f86270 */
[----:B------:R-:W-:Y:S01]  /*4ee0*/  F2FP.SATFINITE.E4M3.F32.PACK_AB_MERGE_C R59, RZ, R59, RZ ;  /* 0x0000003bff3b723e */ /* 0x000fe200048070ff */
[----:B------:R1:W-:Y:S01]  /*4ef0*/  @!P5 STG.E.U8 desc[UR22][R2.64+0x29], R17 ;  /* 0x000029110200d986 */ /* 0x0003e2000c101116 */
[----:B0-----:R-:W-:Y:S02]  /*4f00*/  F2FP.SATFINITE.E4M3.F32.PACK_AB_MERGE_C R13, RZ, R60, RZ ;  /* 0x0000003cff0d723e */ /* 0x001fe400048070ff */
[----:B------:R-:W-:Y:S01]  /*4f10*/  ISETP.LT.OR P5, PT, R24, 0x1, !P4 ;  /* 0x000000011800780c */ /* 0x000fe200067a1670 */
[----:B------:R-:W-:Y:S01]  /*4f20*/  @!P0 STG.E.U8 desc[UR22][R10.64+0x28], R61 ;  /* 0x0000283d0a008986 */ /* 0x000fe2000c101116 */
[----:B------:R-:W-:-:S02]  /*4f30*/  ISETP.GE.AND P2, PT, R25, 0x39, PT ;  /* 0x000000391900780c */ /* 0x000fc40003f46270 */
[----:B------:R-:W-:Y:S01]  /*4f40*/  ISETP.GE.AND P0, PT, R25, 0x3a, PT ;  /* 0x0000003a1900780c */ /* 0x000fe20003f06270 */
[----:B------:R0:W-:Y:S01]  /*4f50*/  @!P3 STG.E.U8 desc[UR22][R10.64+0x29], R13 ;  /* 0x0000290d0a00b986 */ /* 0x0001e2000c101116 */
[C---:B------:R-:W-:Y:S02]  /*4f60*/  ISETP.LT.OR P1, PT, R24.reuse, 0x9, !P1 ;  /* 0x000000091800780c */ /* 0x040fe40004f21670 */
[C---:B------:R-:W-:Y:S01]  /*4f70*/  ISETP.LT.OR P4, PT, R24.reuse, 0x9, !P4 ;  /* 0x000000091800780c */ /* 0x040fe20006781670 */
[----:B------:R-:W-:Y:S01]  /*4f80*/  @!P6 STG.E.U8 desc[UR22][R2.64+0x30], R59 ;  /* 0x0000303b0200e986 */ /* 0x000fe2000c101116 */
[C---:B------:R-:W-:Y:S02]  /*4f90*/  ISETP.LT.OR P3, PT, R24.reuse, 0x1, !P2 ;  /* 0x000000011800780c */ /* 0x040fe40005761670 */
[C---:B------:R-:W-:Y:S02]  /*4fa0*/  ISETP.LT.OR P6, PT, R24.reuse, 0x1, !P0 ;  /* 0x000000011800780c */ /* 0x040fe400047c1670 */
[----:B------:R-:W-:-:S02]  /*4fb0*/  ISETP.LT.OR P2, PT, R24, 0x9, !P2 ;  /* 0x000000091800780c */ /* 0x000fc40005741670 */
[----:B------:R-:W-:Y:S02]  /*4fc0*/  ISETP.LT.OR P0, PT, R24, 0x9, !P0 ;  /* 0x000000091800780c */ /* 0x000fe40004701670 */
[----:B-1----:R-:W-:Y:S02]  /*4fd0*/  F2FP.SATFINITE.E4M3.F32.PACK_AB_MERGE_C R17, RZ, R58, RZ ;  /* 0x0000003aff11723e */ /* 0x002fe400048070ff */
[----:B------:R-:W-:Y:S02]  /*4fe0*/  F2FP.SATFINITE.E4M3.F32.PACK_AB_MERGE_C R57, RZ, R57, RZ ;  /* 0x00000039ff39723e */ /* 0x000fe400048070ff */
[----:B0-----:R-:W-:Y:S01]  /*4ff0*/  F2FP.SATFINITE.E4M3.F32.PACK_AB_MERGE_C R13, RZ, R56, RZ ;  /* 0x00000038ff0d723e */ /* 0x001fe200048070ff */
[----:B------:R0:W-:Y:S01]  /*5000*/  @!P5 STG.E.U8 desc[UR22][R2.64+0x31], R17 ;  /* 0x000031110200d986 */ /* 0x0001e2000c101116 */
[----:B------:R-:W-:Y:S02]  /*5010*/  F2FP.SATFINITE.E4M3.F32.PACK_AB_MERGE_C R23, RZ, R23, RZ ;  /* 0x00000017ff17723e */ /* 0x000fe400048070ff */
[----:B------:R-:W-:Y:S01]  /*5020*/  F2FP.SATFINITE.E4M3.F32.PACK_AB_MERGE_C R25, RZ, R22, RZ ;  /* 0x00000016ff19723e */ /* 0x000fe200048070ff */
[----:B------:R1:W-:Y:S01]  /*5030*/  @!P1 STG.E.U8 desc[UR22][R10.64+0x30], R57 ;  /* 0x000030390a009986 */ /* 0x0003e2000c101116 */
[----:B------:R-:W-:-:S03]  /*5040*/  F2FP.SATFINITE.E4M3.F32.PACK_AB_MERGE_C R21, RZ, R21, RZ ;  /* 0x00000015ff15723e */ /* 0x000fc600048070ff */
[----:B------:R1:W-:Y:S01]  /*5050*/  @!P4 STG.E.U8 desc[UR22][R10.64+0x31], R13 ;  /* 0x0000310d0a00c986 */ /* 0x0003e2000c101116 */
[----:B0-----:R-:W-:-:S03]  /*5060*/  F2FP.SATFINITE.E4M3.F32.PACK_AB_MERGE_C R17, RZ, R20, RZ ;  /* 0x00000014ff11723e */ /* 0x001fc600048070ff */
[----:B------:R1:W-:Y:S04]  /*5070*/  @!P3 STG.E.U8 desc[UR22][R2.64+0x38], R23 ;  /* 0x000038170200b986 */ /* 0x0003e8000c101116 */
[----:B------:R1:W-:Y:S04]  /*5080*/  @!P6 STG.E.U8 desc[UR22][R2.64+0x39], R25 ;  /* 0x000039190200e986 */ /* 0x0003e8000c101116 */
[----:B------:R1:W-:Y:S04]  /*5090*/  @!P2 STG.E.U8 desc[UR22][R10.64+0x38], R21 ;  /* 0x000038150a00a986 */ /* 0x0003e8000c101116 */
[----:B------:R1:W-:Y:S02]  /*50a0*/  @!P0 STG.E.U8 desc[UR22][R10.64+0x39], R17 ;  /* 0x000039110a008986 */ /* 0x0003e4000c101116 */
.L_x_100:
[----:B------:R-:W-:Y:S05]  /*50b0*/  BSYNC B0 ;  /* 0x0000000000007941 */ /* 0x000fea0003800000 */
.L_x_34:
[----:B-1---5:R-:W-:Y:S01]  /*50c0*/  IMAD.U32 R2, RZ, RZ, UR20 ;  /* 0x00000014ff027e24 */ /* 0x022fe2000f8e00ff */
[----:B------:R-:W-:Y:S01]  /*50d0*/  ULDC.64 UR4, c[0x0][0x650] ;  /* 0x0001940000047ab9 */ /* 0x000fe20000000a00 */
[----:B0-----:R-:W-:Y:S01]  /*50e0*/  IMAD.U32 R3, RZ, RZ, UR21 ;  /* 0x00000015ff037e24 */ /* 0x001fe2000f8e00ff */
[----:B------:R0:W-:Y:S01]  /*50f0*/  SYNCS.ARRIVE.TRANS64.A1T0 RZ, [R18+UR25], RZ ;  /* 0x000000ff12ff79a7 */ /* 0x0001e20008100019 */
[----:B------:R-:W-:Y:S01]  /*5100*/  IMAD.U32 R3, RZ, RZ, UR7 ;  /* 0x00000007ff037e24 */ /* 0x000fe2000f8e00ff */
[C---:B------:R-:W-:Y:S01]  /*5110*/  LEA R0, P0, R2.reuse, R0, 0x1 ;  /* 0x0000000002007211 */ /* 0x040fe200078008ff */
[----:B------:R-:W-:Y:S01]  /*5120*/  IMAD.MOV.U32 R4, RZ, RZ, -0x1 ;  /* 0xffffffffff047424 */ /* 0x000fe200078e00ff */
[----:B------:R-:W-:Y:S02]  /*5130*/  PRMT R10, RZ, 0x7610, R10 ;  /* 0x00007610ff0a7816 */ /* 0x000fe4000000000a */
[----:B------:R-:W-:Y:S01]  /*5140*/  LEA.HI.X R5, R2, R5, R3, 0x1, P0 ;  /* 0x0000000502057211 */ /* 0x000fe200000f0c03 */
[----:B------:R-:W-:Y:S01]  /*5150*/  IMAD.MOV.U32 R2, RZ, RZ, -0x1 ;  /* 0xffffffffff027424 */ /* 0x000fe200078e00ff */
[----:B------:R-:W-:Y:S01]  /*5160*/  ISETP.GE.U32.AND P0, PT, R0, UR4, PT ;  /* 0x0000000400007c0c */ /* 0x000fe2000bf06070 */
[----:B------:R-:W-:-:S03]  /*5170*/  IMAD.MOV.U32 R3, RZ, RZ, -0x1 ;  /* 0xffffffffff037424 */ /* 0x000fc600078e00ff */
[----:B------:R-:W-:-:S13]  /*5180*/  ISETP.GE.U32.AND.EX P0, PT, R5, UR5, PT, P0 ;  /* 0x0000000505007c0c */ /* 0x000fda000bf06100 */
[----:B0-----:R-:W-:Y:S05]  /*5190*/  @P0 BRA `(.L_x_101) ;  /* 0x0000000400880947 */ /* 0x001fea0003800000 */
[----:B------:R-:W0:Y:S01]  /*51a0*/  S2UR UR8, SR_CTAID.X ;  /* 0x00000000000879c3 */ /* 0x000e220000002500 */
[----:B------:R-:W-:Y:S01]  /*51b0*/  ULDC.64 UR4, c[0x0][0x628] ;  /* 0x00018a0000047ab9 */ /* 0x000fe20000000a00 */
[----:B------:R-:W-:Y:S01]  /*51c0*/  ULDC UR6, c[0x0][0x150] ;  /* 0x0000540000067ab9 */ /* 0x000fe20000000800 */
[----:B------:R-:W-:Y:S01]  /*51d0*/  ISETP.NE.U32.AND P0, PT, RZ, UR4, PT ;  /* 0x00000004ff007c0c */ /* 0x000fe2000bf05070 */
[----:B------:R-:W-:Y:S01]  /*51e0*/  ULDC UR30, c[0x0][0x630] ;  /* 0x00018c00001e7ab9 */ /* 0x000fe20000000800 */
[C---:B------:R-:W-:Y:S01]  /*51f0*/  R2UR UR31, R0.reuse ;  /* 0x00000000001f72ca */ /* 0x040fe200000e0000 */
[----:B------:R-:W-:Y:S01]  /*5200*/  ULDC UR33, c[0x0][0x154] ;  /* 0x0000550000217ab9 */ /* 0x000fe20000000800 */
[----:B------:R-:W-:Y:S01]  /*5210*/  ISETP.NE.AND.EX P0, PT, RZ, UR5, PT, P0 ;  /* 0x00000005ff007c0c */ /* 0x000fe2000bf05300 */
[----:B------:R-:W1:Y:S01]  /*5220*/  S2UR UR34, SR_CTAID.Y ;  /* 0x00000000002279c3 */ /* 0x000e620000002600 */
[----:B------:R-:W-:Y:S02]  /*5230*/  R2UR UR32, R5 ;  /* 0x00000000052072ca */ /* 0x000fe400000e0000 */
[----:B------:R-:W-:-:S02]  /*5240*/  R2UR UR28, R0 ;  /* 0x00000000001c72ca */ /* 0x000fc400000e0000 */
[----:B------:R-:W-:Y:S02]  /*5250*/  R2UR UR29, R5 ;  /* 0x00000000051d72ca */ /* 0x000fe400000e0000 */
[----:B0-----:R-:W-:-:S05]  /*5260*/  I2FP.F32.U32 R2, UR8 ;  /* 0x0000000800027c45 */ /* 0x001fca0008201000 */
[----:B------:R-:W-:-:S04]  /*5270*/  FMUL R2, R2, UR6 ;  /* 0x0000000602027c20 */ /* 0x000fc80008400000 */
[----:B------:R0:W0:Y:S01]  /*5280*/  F2I.U32.TRUNC.NTZ R3, R2 ;  /* 0x0000000200037305 */ /* 0x000022000020f000 */
[----:B-1----:R-:W-:Y:S05]  /*5290*/  @!P0 BRA `(.L_x_102) ;  /* 0x0000000000308947 */ /* 0x002fea0003800000 */
        /* <DEDUP_REMOVED lines=12> */
.L_x_102:
[----:B------:R-:W-:Y:S01]  /*5360*/  USHF.R.U64 UR6, UR28, UR30, UR29 ;  /* 0x0000001e1c067299 */ /* 0x000fe2000800121d */
[----:B0-----:R-:W-:Y:S01]  /*5370*/  I2FP.F32.U32 R2, UR34 ;  /* 0x0000002200027c45 */ /* 0x001fe20008201000 */
[----:B------:R-:W-:Y:S01]  /*5380*/  USHF.R.U32.HI UR4, URZ, UR30, UR29 ;  /* 0x0000001e3f047299 */ /* 0x000fe2000801161d */
[----:B------:R-:W-:Y:S01]  /*5390*/  R2UR UR30, R3 ;  /* 0x00000000031e72ca */ /* 0x000fe200000e0000 */
[----:B------:R-:W-:Y:S02]  /*53a0*/  UIADD3 UR26, UP0, URZ, -UR6, URZ ;  /* 0x800000063f1a7290 */ /* 0x000fe4000ff1e03f */
[----:B------:R-:W-:Y:S01]  /*53b0*/  FMUL R2, R2, UR33 ;  /* 0x0000002102027c20 */ /* 0x000fe20008400000 */
[----:B------:R-:W-:Y:S01]  /*53c0*/  ULDC.64 UR28, c[0x0][0x620] ;  /* 0x00018800001c7ab9 */ /* 0x000fe20000000a00 */
[----:B------:R-:W-:Y:S01]  /*53d0*/  UIADD3.X UR4, URZ, ~UR4, URZ, UP0, !UPT ;  /* 0x800000043f047290 */ /* 0x000fe200087fe43f */
[----:B------:R-:W-:Y:S01]  /*53e0*/  UMOV UR10, UR31 ;  /* 0x0000001f000a7c82 */ /* 0x000fe20008000000 */
[----:B------:R-:W-:-:S02]  /*53f0*/  UMOV UR11, UR32 ;  /* 0x00000020000b7c82 */ /* 0x000fc40008000000 */
[----:B------:R-:W0:Y:S01]  /*5400*/  F2I.U32.TRUNC.NTZ R2, R2 ;  /* 0x0000000200027305 */ /* 0x000e22000020f000 */
[----:B------:R-:W-:Y:S02]  /*5410*/  UIMAD UR4, UR4, UR28, URZ ;  /* 0x0000001c040472a4 */ /* 0x000fe4000f8e023f */
[----:B------:R-:W-:Y:S02]  /*5420*/  UIMAD.WIDE.U32 UR10, UR26, UR28, UR10 ;  /* 0x0000001c1a0a72a5 */ /* 0x000fe4000f8e000a */
[----:B------:R-:W-:Y:S01]  /*5430*/  UIMAD UR26, UR26, UR29, UR4 ;  /* 0x0000001d1a1a72a4 */ /* 0x000fe2000f8e0204 */
[----:B------:R-:W-:Y:S01]  /*5440*/  ULDC UR27, c[0x0][0x618] ;  /* 0x00018600001b7ab9 */ /* 0x000fe20000000800 */
[----:B------:R-:W-:Y:S02]  /*5450*/  ULDC UR37, c[0x0][0x658] ;  /* 0x0001960000257ab9 */ /* 0x000fe40000000800 */
[----:B------:R-:W-:Y:S01]  /*5460*/  UIADD3 UR26, UR11, UR26, URZ ;  /* 0x0000001a0b1a7290 */ /* 0x000fe2000fffe03f */
[----:B------:R-:W-:Y:S01]  /*5470*/  UMOV UR28, 0xffffffff ;  /* 0xffffffff001c7882 */ /* 0x000fe20000000000 */
[----:B------:R-:W-:Y:S01]  /*5480*/  ULDC.64 UR4, c[0x0][0x640] ;  /* 0x0001900000047ab9 */ /* 0x000fe20000000a00 */
[----:B------:R-:W-:Y:S01]  /*5490*/  USHF.L.U32 UR29, UR28, UR37, URZ ;  /* 0x000000251c1d7299 */ /* 0x000fe2000800063f */
[----:B------:R-:W-:Y:S01]  /*54a0*/  ISETP.NE.U32.AND P0, PT, RZ, UR4, PT ;  /* 0x00000004ff007c0c */ /* 0x000fe2000bf05070 */
[----:B------:R-:W-:Y:S01]  /*54b0*/  USHF.R.U64 UR10, UR10, UR27, UR26 ;  /* 0x0000001b0a0a7299 */ /* 0x000fe2000800121a */
[----:B0-----:R-:W-:Y:S01]  /*54c0*/  R2UR UR32, R2 ;  /* 0x00000000022072ca */ /* 0x001fe200000e0000 */
[----:B------:R-:W-:Y:S01]  /*54d0*/  USHF.R.U32.HI UR26, URZ, UR27, UR26 ;  /* 0x0000001b3f1a7299 */ /* 0x000fe2000801161a */
[----:B------:R-:W-:Y:S01]  /*54e0*/  ISETP.NE.AND.EX P0, PT, RZ, UR5, PT, P0 ;  /* 0x00000005ff007c0c */ /* 0x000fe2000bf05300 */
[----:B------:R-:W-:Y:S01]  /*54f0*/  ULDC UR33, c[0x0][0x608] ;  /* 0x0001820000217ab9 */ /* 0x000fe20000000800 */
[----:B------:R-:W-:-:S02]  /*5500*/  ULOP3.LUT UR38, URZ, UR29, URZ, 0x33, !UPT ;  /* 0x0000001d3f267292 */ /* 0x000fc4000f8e333f */
[----:B------:R-:W-:Y:S02]  /*5510*/  USHF.R.U64 UR29, UR10, UR33, UR26 ;  /* 0x000000210a1d7299 */ /* 0x000fe4000800121a */
[----:B------:R-:W-:Y:S01]  /*5520*/  USHF.R.U32.HI UR26, URZ, UR33, UR26 ;  /* 0x000000213f1a7299 */ /* 0x000fe2000801161a */
[----:B------:R-:W-:Y:S01]  /*5530*/  UMOV UR35, 0x1 ;  /* 0x0000000100237882 */ /* 0x000fe20000000000 */
[----:B------:R-:W-:Y:S02]  /*5540*/  UIADD3 UR30, -UR30, URZ, URZ ;  /* 0x0000003f1e1e7290 */ /* 0x000fe4000fffe13f */
[----:B------:R-:W-:Y:S02]  /*5550*/  USHF.L.U32 UR28, UR35, UR37, URZ ;  /* 0x00000025231c7299 */ /* 0x000fe4000800063f */
[----:B------:R-:W-:Y:S01]  /*5560*/  USHF.R.U64 UR35, UR29, UR37, UR26 ;  /* 0x000000251d237299 */ /* 0x000fe2000800121a */
[----:B------:R-:W-:Y:S01]  /*5570*/  ULDC UR31, c[0x0][0x144] ;  /* 0x00005100001f7ab9 */ /* 0x000fe20000000800 */
[----:B------:R-:W-:Y:S01]  /*5580*/  ULDC UR9, c[0x0][0x600] ;  /* 0x0001800000097ab9 */ /* 0x000fe20000000800 */
[----:B------:R-:W-:-:S02]  /*5590*/  UIADD3 UR36, -UR32, URZ, URZ ;  /* 0x0000003f20247290 */ /* 0x000fc4000fffe13f */
[----:B------:R-:W-:Y:S02]  /*55a0*/  USHF.R.U32.HI UR33, URZ, UR37, UR26 ;  /* 0x000000253f217299 */ /* 0x000fe4000801161a */
[----:B------:R-:W-:Y:S02]  /*55b0*/  UIADD3 UR11, UR9, -0x1, URZ ;  /* 0xffffffff090b7890 */ /* 0x000fe4000fffe03f */
        /* <DEDUP_REMOVED lines=16> */
.L_x_103:
[----:B------:R-:W-:Y:S01]  /*56c0*/  USHF.R.U64 UR4, UR32, UR39, UR33 ;  /* 0x0000002720047299 */ /* 0x000fe20008001221 */
[----:B------:R-:W-:Y:S01]  /*56d0*/  IMAD.MOV.U32 R10, RZ, RZ, 0x1 ;  /* 0x00000001ff0a7424 */ /* 0x000fe200078e00ff */
[----:B------:R-:W-:Y:S01]  /*56e0*/  ULOP3.LUT UR29, UR29, UR38, URZ, 0xc0, !UPT ;  /* 0x000000261d1d7292 */ /* 0x000fe2000f8ec03f */
[----:B------:R-:W-:Y:S01]  /*56f0*/  IMAD.U32 R4, RZ, RZ, UR6 ;  /* 0x00000006ff047e24 */ /* 0x000fe2000f8e00ff */
[----:B------:R-:W-:Y:S02]  /*5700*/  UIADD3 UR5, -UR4, URZ, URZ ;  /* 0x0000003f04057290 */ /* 0x000fe4000fffe13f */
[----:B------:R-:W-:Y:S02]  /*5710*/  @UP2 UIMAD UR37, UR41, UR36, UR34 ;  /* 0x00000024292522a4 */ /* 0x000fe4000f8e0222 */
        /* <DEDUP_REMOVED lines=10> */
.L_x_101:
[----:B------:R-:W-:Y:S02]  /*57c0*/  LOP3.LUT P0, RZ, R10, 0xff, RZ, 0xc0, !PT ;  /* 0x000000ff0aff7812 */ /* 0x000fe4000780c0ff */
[----:B------:R-:W-:-:S11]  /*57d0*/  LOP3.LUT R84, R84, 0x1, RZ, 0x3c, !PT ;  /* 0x0000000154547812 */ /* 0x000fd600078e3cff */
[----:B------:R-:W-:Y:S05]  /*57e0*/  @P0 BRA `(.L_x_104) ;  /* 0xffffffbc00480947 */ /* 0x000fea000383ffff */
[----:B------:R-:W-:Y:S05]  /*57f0*/  EXIT ;  /* 0x000000000000794d */ /* 0x000fea0003800000 */
.L_x_12:
[----:B------:R-:W-:-:S08]  /*5800*/  ISETP.NE.AND P0, PT, RZ, UR8, PT ;  /* 0x00000008ff007c0c */ /* 0x000fd0000bf05270 */
[----:B-1---5:R-:W0:-:S00]  /*5810*/  USETMAXREG.DEALLOC.CTAPOOL 0x28 ;  /* 0x00000028000079c8 */ /* 0x022e0000080e0500 */
[----:B------:R-:W-:Y:S05]  /*5820*/  @P0 EXIT ;  /* 0x000000000000094d */ /* 0x000fea0003800000 */
[----:B0-----:R-:W-:Y:S01]  /*5830*/  LOP3.LUT P0, RZ, R9, 0xff, RZ, 0xc0, !PT ;  /* 0x000000ff09ff7812 */ /* 0x001fe2000780c0ff */
[----:B------:R-:W-:Y:S02]  /*5840*/  IMAD.MOV.U32 R10, RZ, RZ, 0x1 ;  /* 0x00000001ff0a7424 */ /* 0x000fe400078e00ff */
[----:B------:R-:W-:-:S10]  /*5850*/  IMAD.MOV.U32 R11, RZ, RZ, RZ ;  /* 0x000000ffff0b7224 */ /* 0x000fd400078e00ff */
[----:B------:R-:W-:Y:S05]  /*5860*/  @!P0 BRA `(.L_x_105) ;  /* 0x0000000c00108947 */ /* 0x000fea0003800000 */
[----:B------:R-:W-:Y:S01]  /*5870*/  LOP3.LUT P0, RZ, R8, 0x1f, RZ, 0xc0, !PT ;  /* 0x0000001f08ff7812 */ /* 0x000fe2000780c0ff */
[----:B------:R-:W-:Y:S01]  /*5880*/  ULDC UR5, c[0x0][0x658] ;  /* 0x0001960000057ab9 */ /* 0x000fe20000000800 */
[----:B------:R-:W-:Y:S01]  /*5890*/  UMOV UR6, 0xffffffff ;  /* 0xffffffff00067882 */ /* 0x000fe20000000000 */
[----:B------:R-:W-:Y:S01]  /*58a0*/  BSSY B0, `(.L_x_105) ;  /* 0x00000c0000007945 */ /* 0x000fe20003800000 */
[----:B------:R-:W-:Y:S01]  /*58b0*/  USHF.L.U32 UR6, UR6, UR5, URZ ;  /* 0x0000000506067299 */ /* 0x000fe2000800063f */
[C---:B------:R-:W-:Y:S01]  /*58c0*/  ISETP.NE.AND P3, PT, R14.reuse, RZ, PT ;  /* 0x000000ff0e00720c */ /* 0x040fe20003f65270 */
[----:B------:R-:W-:Y:S01]  /*58d0*/  IMAD.MOV.U32 R12, RZ, RZ, 0x1 ;  /* 0x00000001ff0c7424 */ /* 0x000fe200078e00ff */
[----:B------:R-:W-:Y:S01]  /*58e0*/  ISETP.NE.OR P0, PT, R14, RZ, !P0 ;  /* 0x000000ff0e00720c */ /* 0x000fe20004705670 */
[----:B------:R-:W-:Y:S01]  /*58f0*/  IMAD.MOV.U32 R10, RZ, RZ, 0x1 ;  /* 0x00000001ff0a7424 */ /* 0x000fe200078e00ff */
[----:B------:R-:W-:Y:S01]  /*5900*/  ULDC UR4, c[0x0][0x600] ;  /* 0x0001800000047ab9 */ /* 0x000fe20000000800 */
[----:B------:R-:W-:Y:S01]  /*5910*/  IMAD.MOV.U32 R11, RZ, RZ, RZ ;  /* 0x000000ffff0b7224 */ /* 0x000fe200078e00ff */
[----:B------:R-:W-:Y:S01]  /*5920*/  UMOV UR8, 0x1 ;  /* 0x0000000100087882 */ /* 0x000fe20000000000 */
[----:B------:R-:W-:-:S02]  /*5930*/  UIADD3 UR27, UR14, 0x1, URZ ;  /* 0x000000010e1b7890 */ /* 0x000fc4000fffe03f */
[----:B------:R-:W-:Y:S02]  /*5940*/  ULOP3.LUT UR26, UR13, 0x2, URZ, 0xfc, !UPT ;  /* 0x000000020d1a7892 */ /* 0x000fe4000f8efc3f */
[----:B------:R-:W-:Y:S02]  /*5950*/  UIADD3 UR4, UR4, -0x1, URZ ;  /* 0xffffffff04047890 */ /* 0x000fe4000fffe03f */
[----:B------:R-:W-:Y:S02]  /*5960*/  USHF.L.U32 UR5, UR8, UR5, URZ ;  /* 0x0000000508057299 */ /* 0x000fe4000800063f */
[----:B------:R-:W-:Y:S01]  /*5970*/  ULOP3.LUT UR6, URZ, UR6, URZ, 0x33, !UPT ;  /* 0x000000063f067292 */ /* 0x000fe2000f8e333f */
[----:B------:R-:W-:-:S11]  /*5980*/  ULDC.64 UR24, c[0x0][0x198] ;  /* 0x0000660000187ab9 */ /* 0x000fd60000000a00 */
.L_x_117:
[----:B------:R-:W-:-:S03]  /*5990*/  UMOV UR8, 0xffffffff ;  /* 0xffffffff00087882 */ /* 0x000fc60000000000 */
[----:B------:R-:W-:Y:S05]  /*59a0*/  BRA.DIV UR8, `(.L_x_106) ;  /* 0x0000000e08947947 */ /* 0x000fea000b800000 */
[----:B------:R-:W-:-:S13]  /*59b0*/  ELECT P1, URZ, PT ;  /* 0x00000000003f782f */ /* 0x000fda0003820000 */
.L_x_128:
[----:B------:R-:W0:Y:S01]  /*59c0*/  LDC R6, c[0x0][0x28c] ;  /* 0x0000a300ff067b82 */ /* 0x000e220000000800 */
[----:B------:R-:W-:Y:S01]  /*59d0*/  BSSY B1, `(.L_x_107) ;  /* 0x0000036000017945 */ /* 0x000fe20003800000 */
[----:B0-----:R-:W-:-:S13]  /*59e0*/  ISETP.LT.OR P1, PT, R6, 0x1, !P1 ;  /* 0x000000010600780c */ /* 0x001fda0004f21670 */
[----:B------:R-:W-:Y:S05]  /*59f0*/  @P1 BRA `(.L_x_108) ;  /* 0x0000000000cc1947 */ /* 0x000fea0003800000 */
[----:B------:R-:W-:Y:S02]  /*5a00*/  IMAD.SHL.U32 R8, R3, 0x40, RZ ;  /* 0x0000004003087824 */ /* 0x000fe400078e00ff */
[----:B------:R-:W-:Y:S02]  /*5a10*/  IMAD.SHL.U32 R9, R2, 0x40, RZ ;  /* 0x0000004002097824 */ /* 0x000fe400078e00ff */
[----:B------:R-:W-:Y:S02]  /*5a20*/  IMAD.MOV.U32 R15, RZ, RZ, RZ ;  /* 0x000000ffff0f7224 */ /* 0x000fe400078e00ff */
[----:B------:R-:W-:Y:S02]  /*5a30*/  IMAD.U32 R16, RZ, RZ, UR27 ;  /* 0x0000001bff107e24 */ /* 0x000fe4000f8e00ff */
[----:B------:R-:W-:Y:S02]  /*5a40*/  IMAD.MOV.U32 R2, RZ, RZ, R10 ;  /* 0x000000ffff027224 */ /* 0x000fe400078e000a */
[----:B------:R-:W-:-:S07]  /*5a50*/  IMAD.MOV.U32 R3, RZ, RZ, R11 ;  /* 0x000000ffff037224 */ /* 0x000fce00078e000b */
.L_x_112:
[----:B------:R-:W0:Y:S01]  /*5a60*/  S2R R7, SR_CgaCtaId ;  /* 0x0000000000077919 */ /* 0x000e220000008800 */
[----:B-1----:R-:W-:-:S04]  /*5a70*/  MOV R6, 0x400 ;  /* 0x0000040000067802 */ /* 0x002fc80000000f00 */
[----:B0-----:R-:W-:Y:S02]  /*5a80*/  LEA R14, R7, R6, 0x18 ;  /* 0x00000006070e7211 */ /* 0x001fe400078ec0ff */
[----:B------:R-:W-:Y:S01]  /*5a90*/  SHF.L.U32 R6, R2, 0x1f, RZ ;  /* 0x0000001f02067819 */ /* 0x000fe200000006ff */
[----:B------:R-:W0:Y:S02]  /*5aa0*/  @!P3 LDC R7, c[0x0][0x500] ;  /* 0x00014000ff07bb82 */ /* 0x000e240000000800 */
[----:B------:R-:W-:-:S04]  /*5ab0*/  IMAD R13, R3, 0x8, R14 ;  /* 0x00000008030d7824 */ /* 0x000fc800078e020e */
[----:B------:R-:W1:Y:S02]  /*5ac0*/  SYNCS.PHASECHK.TRANS64.TRYWAIT P1, [R13+URZ+0x10], R6 ;  /* 0x000010060d0075a7 */ /* 0x000e64000802017f */
[----:B-1----:R-:W-:Y:S05]  /*5ad0*/  @!P1 BRA `(.L_x_109) ;  /* 0x0000000c00689947 */ /* 0x002fea0003800000 */
.L_x_129:
[----:B------:R-:W-:Y:S01]  /*5ae0*/  UPRMT UR8, UR26, 0x9910, URZ ;  /* 0x000099101a087896 */ /* 0x000fe2000800003f */
[----:B0-----:R0:W-:Y:S03]  /*5af0*/  @!P3 SYNCS.ARRIVE.TRANS64 RZ, [R13+URZ], R7 ;  /* 0x000000070dffb9a7 */ /* 0x0011e6000800003f */
[----:B------:R-:W-:-:S06]  /*5b00*/  UISETP.NE.AND UP0, UPT, UR8, 0x2, UPT ;  /* 0x000000020800788c */ /* 0x000fcc000bf05270 */
[----:B------:R-:W-:-:S13]  /*5b10*/  PLOP3.LUT P1, PT, PT, PT, UP0, 0x80, 0x0 ;  /* 0x000000000000781c */ /* 0x000fda0003f2f008 */
[----:B0-----:R-:W-:Y:S05]  /*5b20*/  @P1 BRA `(.L_x_110) ;  /* 0x0000000000041947 */ /* 0x001fea0003800000 */
[----:B------:R-:W-:Y:S01]  /*5b30*/  BPT.TRAP 0x1 ;  /* 0x000000040000795c */ /* 0x000fe20000300000 */
.L_x_110:
[----:B------:R-:W-:Y:S05]  /*5b40*/  @P0 BRA `(.L_x_111) ;  /* 0x0000000000040947 */ /* 0x000fea0003800000 */
[----:B------:R-:W-:Y:S01]  /*5b50*/  BPT.TRAP 0x1 ;  /* 0x000000040000795c */ /* 0x000fe20000300000 */
.L_x_111:
[----:B------:R-:W-:Y:S01]  /*5b60*/  IMAD R14, R3, 0x2000, R14 ;  /* 0x00002000030e7824 */ /* 0x000fe200078e020e */
[----:B------:R-:W-:Y:S01]  /*5b70*/  R2UR UR9, R13 ;  /* 0x000000000d0972ca */ /* 0x000fe200000e0000 */
[----:B------:R-:W-:Y:S01]  /*5b80*/  VIADD R16, R16, 0xffffffff ;  /* 0xffffffff10107836 */ /* 0x000fe20000000000 */
[----:B------:R-:W-:Y:S01]  /*5b90*/  UIADD3 UR16, UP0, UR24, 0xf0, URZ ;  /* 0x000000f018107890 */ /* 0x000fe2000ff1e03f */
[----:B------:R-:W-:Y:S01]  /*5ba0*/  R2UR UR11, R9 ;  /* 0x00000000090b72ca */ /* 0x000fe200000e0000 */
[----:B------:R-:W-:Y:S01]  /*5bb0*/  UIADD3 UR28, UP1, UR24, 0x1f0, URZ ;  /* 0x000001f0181c7890 */ /* 0x000fe2000ff3e03f */
[----:B------:R-:W-:Y:S01]  /*5bc0*/  R2UR UR8, R14 ;  /* 0x000000000e0872ca */ /* 0x000fe200000e0000 */
[----:B------:R-:W-:Y:S01]  /*5bd0*/  UIADD3.X UR17, URZ, UR25, URZ, UP0, !UPT ;  /* 0x000000193f117290 */ /* 0x000fe200087fe43f */
[----:B------:R-:W-:Y:S01]  /*5be0*/  R2UR UR10, R15 ;  /* 0x000000000f0a72ca */ /* 0x000fe200000e0000 */
[----:B------:R-:W-:Y:S01]  /*5bf0*/  VIADD R3, R3, 0x1 ;  /* 0x0000000103037836 */ /* 0x000fe20000000000 */
[----:B------:R-:W-:Y:S01]  /*5c00*/  R2UR UR12, R4 ;  /* 0x00000000040c72ca */ /* 0x000fe200000e0000 */
[----:B------:R-:W-:Y:S01]  /*5c10*/  UIADD3.X UR29, URZ, UR25, URZ, UP1, !UPT ;  /* 0x000000193f1d7290 */ /* 0x000fe20008ffe43f */
[----:B------:R-:W-:Y:S01]  /*5c20*/  R2UR UR23, R8 ;  /* 0x00000000081772ca */ /* 0x000fe200000e0000 */
[----:B------:R-:W-:Y:S01]  /*5c30*/  UMOV UR18, 0x0 ;  /* 0x0000000000127882 */ /* 0x000fe20000000000 */
[----:B------:R-:W-:Y:S01]  /*5c40*/  ISETP.GT.AND P2, PT, R16, 0x1, PT ;  /* 0x000000011000780c */ /* 0x000fe20003f44270 */
[----:B------:R-:W-:Y:S01]  /*5c50*/  UMOV UR19, 0x10000000 ;  /* 0x1000000000137882 */ /* 0x000fe20000000000 */
[----:B------:R-:W-:Y:S01]  /*5c60*/  ISETP.NE.AND P1, PT, R3, 0x2, PT ;  /* 0x000000020300780c */ /* 0x000fe20003f25270 */
[----:B------:R-:W-:-:S02]  /*5c70*/  VIADD R15, R15, 0x80 ;  /* 0x000000800f0f7836 */ /* 0x000fc40000000000 */
[----:B------:R-:W-:Y:S01]  /*5c80*/  UIADD3 UR15, UR8, 0x100, URZ ;  /* 0x00000100080f7890 */ /* 0x000fe2000fffe03f */
[----:B------:R-:W-:Y:S01]  /*5c90*/  SEL R7, RZ, 0x1, P1 ;  /* 0x00000001ff077807 */ /* 0x000fe20000800000 */
[----:B------:R-:W-:Y:S01]  /*5ca0*/  UIADD3 UR22, UR8, 0x4100, URZ ;  /* 0x0000410008167890 */ /* 0x000fe2000fffe03f */
[----:B------:R-:W-:Y:S02]  /*5cb0*/  SEL R3, R3, RZ, P1 ;  /* 0x000000ff03037207 */ /* 0x000fe40000800000 */
[----:B------:R-:W-:Y:S02]  /*5cc0*/  LOP3.LUT R2, R2, R7, RZ, 0x3c, !PT ;  /* 0x0000000702027212 */ /* 0x000fe400078e3cff */
[----:B------:R-:W-:Y:S02]  /*5cd0*/  UMOV UR8, UR15 ;  /* 0x0000000f00087c82 */ /* 0x000fe40008000000 */
[----:B------:R0:W-:Y:S02]  /*5ce0*/  UTMALDG.3D [UR8], [UR16], desc[UR18] ;  /* 0x00001208100075b4 */ /* 0x0001e40008011000 */
[----:B0-----:R-:W-:Y:S01]  /*5cf0*/  UMOV UR8, UR22 ;  /* 0x0000001600087c82 */ /* 0x001fe20008000000 */
[----:B------:R-:W-:-:S02]  /*5d00*/  UMOV UR11, UR23 ;  /* 0x00000017000b7c82 */ /* 0x000fc40008000000 */
[----:B------:R0:W-:Y:S02]  /*5d10*/  UTMALDG.3D [UR8], [UR28], desc[UR18] ;  /* 0x000012081c0075b4 */ /* 0x0001e40008011000 */
[----:B0-----:R-:W-:Y:S05]  /*5d20*/  @P2 BRA `(.L_x_112) ;  /* 0xfffffffc004c2947 */ /* 0x001fea000383ffff */
.L_x_108:
[----:B------:R-:W-:Y:S05]  /*5d30*/  BSYNC B1 ;  /* 0x0000000000017941 */ /* 0x000fea0003800000 */
.L_x_107:
[----:B------:R-:W-:Y:S01]  /*5d40*/  LOP3.LUT P4, RZ, R12, 0xff, RZ, 0xc0, !PT ;  /* 0x000000ff0cff7812 */ /* 0x000fe2000788c0ff */
[----:B------:R-:W-:Y:S01]  /*5d50*/  VIADD R11, R11, UR14 ;  /* 0x0000000e0b0b7c36 */ /* 0x000fe20008000000 */
[----:B------:R-:W-:Y:S01]  /*5d60*/  ULDC.64 UR8, c[0x0][0x650] ;  /* 0x0001940000087ab9 */ /* 0x000fe20000000a00 */
[----:B------:R-:W-:Y:S01]  /*5d70*/  BSSY B1, `(.L_x_113) ;  /* 0x0000070000017945 */ /* 0x000fe20003800000 */
[----:B-1----:R-:W-:Y:S02]  /*5d80*/  PRMT R6, RZ, 0x7610, R6 ;  /* 0x00007610ff067816 */ /* 0x002fe40000000006 */
[C---:B------:R-:W-:Y:S02]  /*5d90*/  ISETP.GT.U32.AND P1, PT, R11.reuse, 0x1, PT ;  /* 0x000000010b00780c */ /* 0x040fe40003f24070 */
[----:B------:R-:W-:Y:S02]  /*5da0*/  SHF.R.U32.HI R2, RZ, 0x1, R11 ;  /* 0x00000001ff027819 */ /* 0x000fe4000001160b */
[----:B------:R-:W-:-:S02]  /*5db0*/  LOP3.LUT R11, R11, 0x1, RZ, 0xc0, !PT ;  /* 0x000000010b0b7812 */ /* 0x000fc400078ec0ff */
[----:B------:R-:W-:Y:S01]  /*5dc0*/  LOP3.LUT R2, R2, 0x1, RZ, 0xc0, !PT ;  /* 0x0000000102027812 */ /* 0x000fe200078ec0ff */
[----:B------:R-:W0:Y:S01]  /*5dd0*/  @P4 S2R R4, SR_CgaCtaId ;  /* 0x0000000000044919 */ /* 0x000e220000008800 */
[----:B------:R-:W-:Y:S02]  /*5de0*/  @P4 MOV R3, 0x400 ;  /* 0x0000040000034802 */ /* 0x000fe40000000f00 */
[----:B------:R-:W-:Y:S02]  /*5df0*/  ISETP.NE.U32.AND P2, PT, R2, 0x1, PT ;  /* 0x000000010200780c */ /* 0x000fe40003f45070 */
[----:B------:R-:W-:Y:S02]  /*5e00*/  PRMT R12, RZ, 0x7610, R12 ;  /* 0x00007610ff0c7816 */ /* 0x000fe4000000000c */
[----:B0-----:R-:W-:Y:S01]  /*5e10*/  @P4 LEA R3, R4, R3, 0x18 ;  /* 0x0000000304034211 */ /* 0x001fe200078ec0ff */
[----:B------:R-:W-:-:S03]  /*5e20*/  IMAD.U32 R4, RZ, RZ, UR14 ;  /* 0x0000000eff047e24 */ /* 0x000fc6000f8e00ff */
[----:B------:R0:W-:Y:S01]  /*5e30*/  @P4 SYNCS.ARRIVE.TRANS64.A1T0 RZ, [R3+URZ+0x58], RZ ;  /* 0x000058ff03ff49a7 */ /* 0x0001e2000810003f */
[----:B------:R-:W-:Y:S02]  /*5e40*/  IADD3 R0, P4, R0, UR20, RZ ;  /* 0x0000001400007c10 */ /* 0x000fe4000ff9e0ff */
[----:B------:R-:W-:Y:S02]  /*5e50*/  ISETP.LT.U32.AND P1, PT, R4, 0x2, P1 ;  /* 0x000000020400780c */ /* 0x000fe40000f21070 */
[----:B------:R-:W-:Y:S02]  /*5e60*/  IADD3.X R5, R5, UR7, RZ, P4, !PT ;  /* 0x0000000705057c10 */ /* 0x000fe4000a7fe4ff */
[----:B------:R-:W-:Y:S02]  /*5e70*/  ISETP.GE.U32.AND P4, PT, R0, UR8, PT ;  /* 0x0000000800007c0c */ /* 0x000fe4000bf86070 */
[----:B0-----:R-:W-:Y:S02]  /*5e80*/  SEL R3, RZ, 0x1, !P1 ;  /* 0x00000001ff037807 */ /* 0x001fe40004800000 */
[----:B------:R-:W-:-:S02]  /*5e90*/  ISETP.GE.U32.AND.EX P1, PT, R5, UR9, PT, P4 ;  /* 0x0000000905007c0c */ /* 0x000fc4000bf26140 */
[----:B------:R-:W-:Y:S01]  /*5ea0*/  ISETP.GT.U32.AND P2, PT, R4, 0x1, !P2 ;  /* 0x000000010400780c */ /* 0x000fe20005744070 */
[----:B------:R-:W-:-:S03]  /*5eb0*/  IMAD.MOV.U32 R4, RZ, RZ, -0x1 ;  /* 0xffffffffff047424 */ /* 0x000fc600078e00ff */
[----:B------:R-:W-:-:S04]  /*5ec0*/  SEL R2, RZ, 0x1, !P2 ;  /* 0x00000001ff027807 */ /* 0x000fc80005000000 */
[----:B------:R-:W-:Y:S01]  /*5ed0*/  LOP3.LUT R10, R2, R10, R3, 0x96, !PT ;  /* 0x0000000a020a7212 */ /* 0x000fe200078e9603 */
[----:B------:R-:W-:Y:S02]  /*5ee0*/  IMAD.MOV.U32 R2, RZ, RZ, -0x1 ;  /* 0xffffffffff027424 */ /* 0x000fe400078e00ff */
[----:B------:R-:W-:Y:S01]  /*5ef0*/  IMAD.MOV.U32 R3, RZ, RZ, -0x1 ;  /* 0xffffffffff037424 */ /* 0x000fe200078e00ff */
[----:B------:R-:W-:Y:S06]  /*5f00*/  @P1 BRA `(.L_x_114) ;  /* 0x0000000400581947 */ /* 0x000fec0003800000 */
[----:B------:R-:W0:Y:S01]  /*5f10*/  S2UR UR8, SR_CTAID.X ;  /* 0x00000000000879c3 */ /* 0x000e220000002500 */
[----:B------:R-:W-:Y:S01]  /*5f20*/  ULDC.64 UR10, c[0x0][0x628] ;  /* 0x00018a00000a7ab9 */ /* 0x000fe20000000a00 */
[----:B------:R-:W-:Y:S01]  /*5f30*/  ULDC UR9, c[0x0][0x150] ;  /* 0x0000540000097ab9 */ /* 0x000fe20000000800 */
[----:B------:R-:W-:Y:S01]  /*5f40*/  ISETP.NE.U32.AND P1, PT, RZ, UR10, PT ;  /* 0x0000000aff007c0c */ /* 0x000fe2000bf25070 */
[----:B------:R-:W-:Y:S01]  /*5f50*/  ULDC UR12, c[0x0][0x630] ;  /* 0x00018c00000c7ab9 */ /* 0x000fe20000000800 */
[----:B------:R-:W-:Y:S01]  /*5f60*/  ULDC UR16, c[0x0][0x154] ;  /* 0x0000550000107ab9 */ /* 0x000fe20000000800 */
[----:B------:R-:W-:Y:S01]  /*5f70*/  IMAD.MOV.U32 R2, RZ, RZ, R0 ;  /* 0x000000ffff027224 */ /* 0x000fe200078e0000 */
[----:B------:R-:W-:Y:S01]  /*5f80*/  ISETP.NE.AND.EX P1, PT, RZ, UR11, PT, P1 ;  /* 0x0000000bff007c0c */ /* 0x000fe2000bf25310 */
[----:B------:R-:W1:Y:S01]  /*5f90*/  S2UR UR15, SR_CTAID.Y ;  /* 0x00000000000f79c3 */ /* 0x000e620000002600 */
[----:B0-----:R-:W-:-:S05]  /*5fa0*/  I2FP.F32.U32 R3, UR8 ;  /* 0x0000000800037c45 */ /* 0x001fca0008201000 */
[----:B------:R-:W-:Y:S01]  /*5fb0*/  FMUL R4, R3, UR9 ;  /* 0x0000000903047c20 */ /* 0x000fe20008400000 */
[----:B------:R-:W-:-:S05]  /*5fc0*/  IMAD.MOV.U32 R3, RZ, RZ, R5 ;  /* 0x000000ffff037224 */ /* 0x000fca00078e0005 */
[----:B------:R-:W-:Y:S05]  /*5fd0*/  @!P1 BRA `(.L_x_115) ;  /* 0x0000000000289947 */ /* 0x000fea0003800000 */
[----:B------:R-:W-:Y:S02]  /*5fe0*/  ULDC UR9, c[0x0][0x634] ;  /* 0x00018d0000097ab9 */ /* 0x000fe40000000800 */
[----:B------:R-:W-:-:S05]  /*5ff0*/  IADD3 R9, P1, R0, UR9, RZ ;  /* 0x0000000900097c10 */ /* 0x000fca000ff3e0ff */
[----:B------:R-:W-:-:S04]  /*6000*/  IMAD.X R13, RZ, RZ, R5, P1 ;  /* 0x000000ffff0d7224 */ /* 0x000fc800008e0605 */
[----:B------:R-:W-:-:S04]  /*6010*/  IMAD.WIDE.U32 R6, R13, UR10, RZ ;  /* 0x0000000a0d067c25 */ /* 0x000fc8000f8e00ff */
[----:B------:R-:W-:-:S04]  /*6020*/  IMAD.WIDE.U32 R6, P1, R9, UR11, R6 ;  /* 0x0000000b09067c25 */ /* 0x000fc8000f820006 */
[----:B------:R-:W-:-:S04]  /*6030*/  IMAD.WIDE.U32 R8, R9, UR10, RZ ;  /* 0x0000000a09087c25 */ /* 0x000fc8000f8e00ff */
[----:B------:R-:W-:Y:S01]  /*6040*/  IMAD.X R3, RZ, RZ, RZ, P1 ;  /* 0x000000ffff037224 */ /* 0x000fe200008e06ff */
[----:B------:R-:W-:Y:S01]  /*6050*/  IADD3 RZ, P1, R9, R6, RZ ;  /* 0x0000000609ff7210 */ /* 0x000fe20007f3e0ff */
[----:B------:R-:W-:-:S04]  /*6060*/  IMAD.MOV.U32 R2, RZ, RZ, R7 ;  /* 0x000000ffff027224 */ /* 0x000fc800078e0007 */
[----:B------:R-:W-:-:S08]  /*6070*/  IMAD.WIDE.U32.X R2, R13, UR11, R2, P1 ;  /* 0x0000000b0d027c25 */ /* 0x000fd000088e0402 */
.L_x_115:
[--C-:B------:R-:W-:Y:S01]  /*6080*/  SHF.R.U64 R13, R2, UR12, R3.reuse ;  /* 0x0000000c020d7c19 */ /* 0x100fe20008001203 */
[----:B------:R0:W2:Y:S01]  /*6090*/  F2I.U32.TRUNC.NTZ R9, R4 ;  /* 0x0000000400097305 */ /* 0x0000a2000020f000 */
[----:B------:R-:W-:Y:S01]  /*60a0*/  SHF.R.U32.HI R2, RZ, UR12, R3 ;  /* 0x0000000cff027c19 */ /* 0x000fe20008011603 */
[----:B------:R-:W-:Y:S01]  /*60b0*/  ULDC.64 UR10, c[0x0][0x620] ;  /* 0x00018800000a7ab9 */ /* 0x000fe20000000a00 */
[----:B------:R-:W-:Y:S01]  /*60c0*/  IADD3 R7, P1, RZ, -R13, RZ ;  /* 0x8000000dff077210 */ /* 0x000fe20007f3e0ff */
[----:B------:R-:W3:Y:S01]  /*60d0*/  LDC R19, c[0x0][0x610] ;  /* 0x00018400ff137b82 */ /* 0x000ee20000000800 */
[----:B-1----:R-:W-:Y:S01]  /*60e0*/  I2FP.F32.U32 R6, UR15 ;  /* 0x0000000f00067c45 */ /* 0x002fe20008201000 */
[----:B------:R-:W-:Y:S01]  /*60f0*/  ULDC UR12, c[0x0][0x658] ;  /* 0x00019600000c7ab9 */ /* 0x000fe20000000800 */
[----:B------:R-:W-:Y:S01]  /*6100*/  ULDC UR18, c[0x0][0x648] ;  /* 0x0001920000127ab9 */ /* 0x000fe20000000800 */
[----:B------:R-:W-:Y:S02]  /*6110*/  IMAD.X R2, RZ, RZ, ~R2, P1 ;  /* 0x000000ffff027224 */ /* 0x000fe400008e0e02 */
[----:B------:R-:W-:Y:S01]  /*6120*/  FMUL R8, R6, UR16 ;  /* 0x0000001006087c20 */ /* 0x000fe20008400000 */
[----:B0-----:R-:W-:Y:S01]  /*6130*/  IMAD.MOV.U32 R4, RZ, RZ, R0 ;  /* 0x000000ffff047224 */ /* 0x001fe200078e0000 */
[----:B------:R-:W-:Y:S01]  /*6140*/  ULDC.64 UR16, c[0x0][0x640] ;  /* 0x0001900000107ab9 */ /* 0x000fe20000000a00 */
[----:B------:R-:W-:Y:S01]  /*6150*/  IMAD R6, R2, UR10, RZ ;  /* 0x0000000a02067c24 */ /* 0x000fe2000f8e02ff */
[----:B------:R-:W-:Y:S01]  /*6160*/  ISETP.NE.U32.AND P1, PT, RZ, UR16, PT ;  /* 0x00000010ff007c0c */ /* 0x000fe2000bf25070 */
[----:B------:R-:W-:Y:S01]  /*6170*/  IMAD.WIDE.U32 R2, R7, UR10, R4 ;  /* 0x0000000a07027c25 */ /* 0x000fe2000f8e0004 */
[----:B------:R-:W0:Y:S01]  /*6180*/  F2I.U32.TRUNC.NTZ R8, R8 ;  /* 0x0000000800087305 */ /* 0x000e22000020f000 */
[----:B--2---:R-:W-:Y:S01]  /*6190*/  R2UR UR9, R9 ;  /* 0x00000000090972ca */ /* 0x004fe200000e0000 */
[----:B------:R-:W-:Y:S01]  /*61a0*/  ULDC UR10, c[0x0][0x618] ;  /* 0x00018600000a7ab9 */ /* 0x000fe20000000800 */
[----:B------:R-:W-:Y:S01]  /*61b0*/  IMAD R7, R7, UR11, R6 ;  /* 0x0000000b07077c24 */ /* 0x000fe2000f8e0206 */
[----:B------:R-:W-:-:S03]  /*61c0*/  ISETP.NE.AND.EX P1, PT, RZ, UR17, PT, P1 ;  /* 0x00000011ff007c0c */ /* 0x000fc6000bf25310 */
[----:B------:R-:W-:-:S05]  /*61d0*/  IMAD.IADD R3, R3, 0x1, R7 ;  /* 0x0000000103037824 */ /* 0x000fca00078e0207 */
[--C-:B------:R-:W-:Y:S02]  /*61e0*/  SHF.R.U64 R4, R2, UR10, R3.reuse ;  /* 0x0000000a02047c19 */ /* 0x100fe40008001203 */
[----:B------:R-:W-:Y:S01]  /*61f0*/  SHF.R.U32.HI R3, RZ, UR10, R3 ;  /* 0x0000000aff037c19 */ /* 0x000fe20008011603 */
[----:B------:R-:W-:Y:S01]  /*6200*/  ULDC UR10, c[0x0][0x608] ;  /* 0x00018200000a7ab9 */ /* 0x000fe20000000800 */
[----:B0-----:R-:W-:Y:S02]  /*6210*/  R2UR UR11, R8 ;  /* 0x00000000080b72ca */ /* 0x001fe400000e0000 */
[--C-:B------:R-:W-:Y:S02]  /*6220*/  SHF.R.U64 R14, R4, UR10, R3.reuse ;  /* 0x0000000a040e7c19 */ /* 0x100fe40008001203 */
[----:B------:R-:W-:Y:S01]  /*6230*/  SHF.R.U32.HI R3, RZ, UR10, R3 ;  /* 0x0000000aff037c19 */ /* 0x000fe20008011603 */
[----:B------:R-:W-:-:S03]  /*6240*/  UIADD3 UR10, -UR9, URZ, URZ ;  /* 0x0000003f090a7290 */ /* 0x000fc6000fffe13f */
[--C-:B------:R-:W-:Y:S01]  /*6250*/  SHF.R.U64 R17, R14, UR12, R3.reuse ;  /* 0x0000000c0e117c19 */ /* 0x100fe20008001203 */
[----:B------:R-:W-:Y:S01]  /*6260*/  ULDC UR9, c[0x0][0x144] ;  /* 0x0000510000097ab9 */ /* 0x000fe20000000800 */
[----:B------:R-:W-:-:S03]  /*6270*/  SHF.R.U32.HI R3, RZ, UR12, R3 ;  /* 0x0000000cff037c19 */ /* 0x000fc60008011603 */
[----:B------:R-:W-:Y:S01]  /*6280*/  IMAD.MOV.U32 R2, RZ, RZ, R17 ;  /* 0x000000ffff027224 */ /* 0x000fe200078e0011 */
[----:B------:R-:W-:Y:S06]  /*6290*/  @!P1 BRA `(.L_x_116) ;  /* 0x0000000000289947 */ /* 0x000fec0003800000 */
        /* <DEDUP_REMOVED lines=10> */
.L_x_116:
[----:B------:R-:W-:Y:S01]  /*6340*/  UIADD3 UR11, -UR11, URZ, URZ ;  /* 0x0000003f0b0b7290 */ /* 0x000fe2000fffe13f */
[----:B------:R-:W-:Y:S01]  /*6350*/  SHF.R.U64 R3, R2, UR18, R3 ;  /* 0x0000001202037c19 */ /* 0x000fe20008001203 */
[----:B------:R-:W-:Y:S01]  /*6360*/  UIMAD UR8, UR9, UR10, UR8 ;  /* 0x0000000a090872a4 */ /* 0x000fe2000f8e0208 */
[----:B------:R-:W-:Y:S02]  /*6370*/  LOP3.LUT R2, R14, UR6, RZ, 0xc0, !PT ;  /* 0x000000060e027c12 */ /* 0x000fe4000f8ec0ff */
[----:B------:R-:W-:Y:S01]  /*6380*/  ULDC UR9, c[0x0][0x148] ;  /* 0x0000520000097ab9 */ /* 0x000fe20000000800 */
[----:B------:R-:W-:Y:S01]  /*6390*/  IMAD.MOV R6, RZ, RZ, -R3 ;  /* 0x000000ffff067224 */ /* 0x000fe200078e0a03 */
[----:B------:R-:W-:Y:S01]  /*63a0*/  @UP2 UIMAD UR8, UR9, UR11, UR15 ;  /* 0x0000000b090822a4 */ /* 0x000fe2000f8e020f */
[----:B------:R-:W-:Y:S01]  /*63b0*/  IMAD R2, R3, UR5, R2 ;  /* 0x0000000503027c24 */ /* 0x000fe2000f8e0202 */
[----:B------:R-:W-:Y:S01]  /*63c0*/  LOP3.LUT R4, R4, UR4, RZ, 0xc0, !PT ;  /* 0x0000000404047c12 */ /* 0x000fe2000f8ec0ff */
[----:B------:R-:W-:Y:S01]  /*63d0*/  ULDC UR9, c[0x0][0x638] ;  /* 0x00018e0000097ab9 */ /* 0x000fe20000000800 */
[----:B------:R-:W-:Y:S01]  /*63e0*/  PLOP3.LUT P1, PT, PT, PT, UP2, 0x80, 0x0 ;  /* 0x000000000000781c */ /* 0x000fe20003f2f028 */
[----:B------:R-:W-:-:S02]  /*63f0*/  IMAD R3, R6, UR9, R17 ;  /* 0x0000000906037c24 */ /* 0x000fc4000f8e0211 */
[----:B---3--:R-:W-:Y:S01]  /*6400*/  IMAD R2, R2, R19, UR8 ;  /* 0x0000000802027e24 */ /* 0x008fe2000f8e0213 */
[----:B------:R-:W-:Y:S01]  /*6410*/  ULDC UR8, c[0x0][0x600] ;  /* 0x0001800000087ab9 */ /* 0x000fe20000000800 */
[----:B------:R-:W-:Y:S02]  /*6420*/  IMAD.MOV.U32 R6, RZ, RZ, 0x1 ;  /* 0x00000001ff067424 */ /* 0x000fe400078e00ff */
[----:B------:R-:W-:Y:S02]  /*6430*/  IMAD R7, R3, UR8, R4 ;  /* 0x0000000803077c24 */ /* 0x000fe4000f8e0204 */
[----:B------:R-:W-:-:S03]  /*6440*/  IMAD.MOV.U32 R4, RZ, RZ, R13 ;  /* 0x000000ffff047224 */ /* 0x000fc600078e000d */
[----:B------:R-:W-:Y:S02]  /*6450*/  SEL R3, R7, R2, !P1 ;  /* 0x0000000207037207 */ /* 0x000fe40004800000 */
[----:B------:R-:W-:-:S07]  /*6460*/  SEL R2, R2, R7, !P1 ;  /* 0x0000000702027207 */ /* 0x000fce0004800000 */
.L_x_114:
[----:B------:R-:W-:Y:S05]  /*6470*/  BSYNC B1 ;  /* 0x0000000000017941 */ /* 0x000fea0003800000 */
.L_x_113:
[----:B------:R-:W-:-:S13]  /*6480*/  LOP3.LUT P1, RZ, R6, 0xff, RZ, 0xc0, !PT ;  /* 0x000000ff06ff7812 */ /* 0x000fda000782c0ff */
[----:B------:R-:W-:Y:S05]  /*6490*/  @P1 BRA `(.L_x_117) ;  /* 0xfffffff4003c1947 */ /* 0x000fea000383ffff */
[----:B------:R-:W-:Y:S05]  /*64a0*/  BSYNC B0 ;  /* 0x0000000000007941 */ /* 0x000fea0003800000 */
.L_x_105:
[----:B------:R-:W-:-:S03]  /*64b0*/  UMOV UR8, 0xffffffff ;  /* 0xffffffff00087882 */ /* 0x000fc60000000000 */
[----:B------:R-:W-:Y:S05]  /*64c0*/  BRA.DIV UR8, `(.L_x_118) ;  /* 0x0000000608007947 */ /* 0x000fea000b800000 */
[----:B------:R-:W-:-:S13]  /*64d0*/  ELECT P0, URZ, PT ;  /* 0x00000000003f782f */ /* 0x000fda0003800000 */
.L_x_132:
[----:B------:R-:W-:Y:S04]  /*64e0*/  BSSY B0, `(.L_x_119) ;  /* 0x000001a000007945 */ /* 0x000fe80003800000 */
[----:B------:R-:W-:Y:S05]  /*64f0*/  @!P0 BRA `(.L_x_120) ;  /* 0x0000000000608947 */ /* 0x000fea0003800000 */
[----:B------:R-:W-:-:S04]  /*6500*/  ULOP3.LUT UR8, UR13, 0x2, URZ, 0xfc, !UPT ;  /* 0x000000020d087892 */ /* 0x000fc8000f8efc3f */
[----:B------:R-:W-:-:S06]  /*6510*/  UISETP.NE.AND UP0, UPT, UR8, 0x3, UPT ;  /* 0x000000030800788c */ /* 0x000fcc000bf05270 */
[----:B------:R-:W-:-:S13]  /*6520*/  PLOP3.LUT P0, PT, PT, PT, UP0, 0x80, 0x0 ;  /* 0x000000000000781c */ /* 0x000fda0003f0f008 */
[----:B------:R-:W-:Y:S05]  /*6530*/  @!P0 BRA `(.L_x_121) ;  /* 0x0000000000048947 */ /* 0x000fea0003800000 */
[----:B------:R-:W-:Y:S01]  /*6540*/  BPT.TRAP 0x1 ;  /* 0x000000040000795c */ /* 0x000fe20000300000 */
.L_x_121:
[----:B------:R-:W0:Y:S01]  /*6550*/  S2R R3, SR_CgaCtaId ;  /* 0x0000000000037919 */ /* 0x000e220000008800 */
[----:B------:R-:W-:Y:S02]  /*6560*/  MOV R0, 0x400 ;  /* 0x0000040000007802 */ /* 0x000fe40000000f00 */
[----:B------:R-:W-:Y:S02]  /*6570*/  SHF.L.U32 R2, R10, 0x1f, RZ ;  /* 0x0000001f0a027819 */ /* 0x000fe400000006ff */
[----:B0-----:R-:W-:-:S05]  /*6580*/  LEA R0, R3, R0, 0x18 ;  /* 0x0000000003007211 */ /* 0x001fca00078ec0ff */
[----:B------:R-:W-:-:S04]  /*6590*/  VIADD R0, R0, 0x10 ;  /* 0x0000001000007836 */ /* 0x000fc80000000000 */
[C---:B------:R-:W-:Y:S02]  /*65a0*/  IMAD R5, R11.reuse, 0x8, R0 ;  /* 0x000000080b057824 */ /* 0x040fe400078e0200 */
[----:B------:R-:W-:Y:S02]  /*65b0*/  VIADD R11, R11, 0x1 ;  /* 0x000000010b0b7836 */ /* 0x000fe40000000000 */
[----:B------:R-:W0:Y:S03]  /*65c0*/  SYNCS.PHASECHK.TRANS64.TRYWAIT P0, [R5+URZ], R2 ;  /* 0x00000002050075a7 */ /* 0x000e26000800017f */
[----:B------:R-:W-:-:S04]  /*65d0*/  ISETP.NE.AND P1, PT, R11, 0x2, PT ;  /* 0x000000020b00780c */ /* 0x000fc80003f25270 */
[----:B------:R-:W-:Y:S02]  /*65e0*/  SEL R3, RZ, 0x1, P1 ;  /* 0x00000001ff037807 */ /* 0x000fe40000800000 */
[----:B------:R-:W-:Y:S02]  /*65f0*/  SEL R11, R11, RZ, P1 ;  /* 0x000000ff0b0b7207 */ /* 0x000fe40000800000 */
[----:B------:R-:W-:Y:S01]  /*6600*/  LOP3.LUT R3, R10, R3, RZ, 0x3c, !PT ;  /* 0x000000030a037212 */ /* 0x000fe200078e3cff */
[----:B0-----:R-:W-:Y:S06]  /*6610*/  @!P0 BRA `(.L_x_122) ;  /* 0x0000000000d08947 */ /* 0x001fec0003800000 */
.L_x_133:
[----:B------:R-:W-:Y:S01]  /*6620*/  IMAD R11, R11, 0x8, R0 ;  /* 0x000000080b0b7824 */ /* 0x000fe200078e0200 */
[----:B------:R-:W-:-:S07]  /*6630*/  SHF.L.U32 R0, R3, 0x1f, RZ ;  /* 0x0000001f03007819 */ /* 0x000fce00000006ff */
.L_x_123:
[----:B-1----:R1:W2:Y:S02]  /*6640*/  SYNCS.PHASECHK.TRANS64.TRYWAIT P0, [R11+URZ], R0 ;  /* 0x000000000b0075a7 */ /* 0x0022a4000800017f */
[----:B--2---:R-:W-:Y:S05]  /*6650*/  @!P0 NANOSLEEP.SYNCS 0x989680 ;  /* 0x009896800000895d */ /* 0x004fea0003900000 */
[----:B------:R-:W2:Y:S02]  /*6660*/  @!P0 SYNCS.PHASECHK.TRANS64 P0, [R11+URZ], R0 ;  /* 0x000000000b0085a7 */ /* 0x000ea4000800007f */
[----:B--2---:R-:W-:Y:S05]  /*6670*/  @!P0 BRA `(.L_x_123) ;  /* 0xfffffffc00f08947 */ /* 0x004fea000383ffff */
.L_x_120:
[----:B------:R-:W-:Y:S05]  /*6680*/  BSYNC B0 ;  /* 0x0000000000007941 */ /* 0x000fea0003800000 */
.L_x_119:
[----:B------:R-:W-:Y:S05]  /*6690*/  EXIT ;  /* 0x000000000000794d */ /* 0x000fea0003800000 */
.L_x_14:
[----:B0-----:R0:W2:Y:S02]  /*66a0*/  SYNCS.PHASECHK.TRANS64.TRYWAIT P0, [R15+URZ+-0x8], R10 ;  /* 0xfffff80a0f0075a7 */ /* 0x0010a4000800017f */
[----:B--2---:R-:W-:Y:S05]  /*66b0*/  @!P0 NANOSLEEP.SYNCS 0x989680 ;  /* 0x009896800000895d */ /* 0x004fea0003900000 */
[----:B------:R-:W2:Y:S02]  /*66c0*/  @!P0 SYNCS.PHASECHK.TRANS64 P0, [R15+URZ+-0x8], R10 ;  /* 0xfffff80a0f0085a7 */ /* 0x000ea4000800007f */
[----:B--2---:R-:W-:Y:S05]  /*66d0*/  @!P0 BRA `(.L_x_14) ;  /* 0xfffffffc00f08947 */ /* 0x004fea000383ffff */
[----:B------:R-:W-:Y:S05]  /*66e0*/  BRA `(.L_x_124) ;  /* 0xffffffac00a47947 */ /* 0x000fea000383ffff */
.L_x_19:
[----:B--2---:R-:W-:-:S04]  /*66f0*/  IMAD.U32 R11, RZ, RZ, UR4 ;  /* 0x00000004ff0b7e24 */ /* 0x004fc8000f8e00ff */
[----:B------:R2:W3:Y:S03]  /*6700*/  SYNCS.PHASECHK.TRANS64.TRYWAIT P0, [R11+URZ], R10 ;  /* 0x0000000a0b0075a7 */ /* 0x0004e6000800017f */
[----:B---3--:R-:W-:Y:S05]  /*6710*/  @!P0 NANOSLEEP.SYNCS 0x989680 ;  /* 0x009896800000895d */ /* 0x008fea0003900000 */
[----:B------:R-:W3:Y:S02]  /*6720*/  @!P0 SYNCS.PHASECHK.TRANS64 P0, [R11+URZ], R10 ;  /* 0x0000000a0b0085a7 */ /* 0x000ee4000800007f */
[----:B---3--:R-:W-:Y:S05]  /*6730*/  @!P0 BRA `(.L_x_19) ;  /* 0xfffffffc00ec8947 */ /* 0x008fea000383ffff */
[----:B------:R-:W-:Y:S05]  /*6740*/  BRA `(.L_x_18) ;  /* 0xffffffb000507947 */ /* 0x000fea000383ffff */
.L_x_25:
[----:B--2---:R-:W-:-:S04]  /*6750*/  IMAD.U32 R12, RZ, RZ, UR8 ;  /* 0x00000008ff0c7e24 */ /* 0x004fc8000f8e00ff */
[----:B------:R2:W3:Y:S03]  /*6760*/  SYNCS.PHASECHK.TRANS64.TRYWAIT P0, [R12+URZ], R11 ;  /* 0x0000000b0c0075a7 */ /* 0x0004e6000800017f */
[----:B---3--:R-:W-:Y:S05]  /*6770*/  @!P0 NANOSLEEP.SYNCS 0x989680 ;  /* 0x009896800000895d */ /* 0x008fea0003900000 */
[----:B------:R-:W3:Y:S02]  /*6780*/  @!P0 SYNCS.PHASECHK.TRANS64 P0, [R12+URZ], R11 ;  /* 0x0000000b0c0085a7 */ /* 0x000ee4000800007f */
[----:B---3--:R-:W-:Y:S05]  /*6790*/  @!P0 BRA `(.L_x_25) ;  /* 0xfffffffc00ec8947 */ /* 0x008fea000383ffff */
[----:B------:R-:W-:Y:S05]  /*67a0*/  BRA `(.L_x_24) ;  /* 0xffffffb400d87947 */ /* 0x000fea000383ffff */
.L_x_33:
[----:B0-----:R0:W2:Y:S02]  /*67b0*/  SYNCS.PHASECHK.TRANS64.TRYWAIT P0, [R15+URZ+0x8], R10 ;  /* 0x0000080a0f0075a7 */ /* 0x0010a4000800017f */
[----:B--2---:R-:W-:Y:S05]  /*67c0*/  @!P0 NANOSLEEP.SYNCS 0x989680 ;  /* 0x009896800000895d */ /* 0x004fea0003900000 */
[----:B------:R-:W2:Y:S02]  /*67d0*/  @!P0 SYNCS.PHASECHK.TRANS64 P0, [R15+URZ+0x8], R10 ;  /* 0x0000080a0f0085a7 */ /* 0x000ea4000800007f */
[----:B--2---:R-:W-:Y:S05]  /*67e0*/  @!P0 BRA `(.L_x_33) ;  /* 0xfffffffc00f08947 */ /* 0x004fea000383ffff */
[----:B------:R-:W-:Y:S05]  /*67f0*/  BRA `(.L_x_125) ;  /* 0xffffffc0004c7947 */ /* 0x000fea000383ffff */
.L_x_106:
[----:B------:R-:W-:Y:S01]  /*6800*/  BSSY B1, `(.L_x_126) ;  /* 0x0000006000017945 */ /* 0x000fe20003800000 */
[----:B------:R-:W-:-:S07]  /*6810*/  IMAD.MOV.U32 R6, RZ, RZ, -0x1 ;  /* 0xffffffffff067424 */ /* 0x000fce00078e00ff */
[----:B------:R-:W-:Y:S05]  /*6820*/  WARPSYNC.COLLECTIVE R6, `(.L_x_127) ;  /* 0x00000000060c7348 */ /* 0x000fea0003c00000 */
[----:B------:R-:W-:Y:S02]  /*6830*/  ELECT P1, UR62, PT ;  /* 0x00000000003e782f */ /* 0x000fe40003820000 */
[----:B------:R-:W-:Y:S01]  /*6840*/  MOV R6, UR62 ;  /* 0x0000003e00067c02 */ /* 0x000fe20008000f00 */
[----:B------:R-:W-:Y:S10]  /*6850*/  ENDCOLLECTIVE ;  /* 0x000000000000791b */ /* 0x000ff40003800000 */
.L_x_127:
[----:B------:R-:W-:Y:S05]  /*6860*/  BSYNC B1 ;  /* 0x0000000000017941 */ /* 0x000fea0003800000 */
.L_x_126:
[----:B------:R-:W-:Y:S05]  /*6870*/  BRA `(.L_x_128) ;  /* 0xfffffff000507947 */ /* 0x000fea000383ffff */
.L_x_109:
[----:B-1----:R1:W2:Y:S02]  /*6880*/  SYNCS.PHASECHK.TRANS64.TRYWAIT P1, [R13+URZ+0x10], R6 ;  /* 0x000010060d0075a7 */ /* 0x0022a4000802017f */
[----:B--2---:R-:W-:Y:S05]  /*6890*/  @!P1 NANOSLEEP.SYNCS 0x989680 ;  /* 0x009896800000995d */ /* 0x004fea0003900000 */
[----:B------:R-:W2:Y:S02]  /*68a0*/  @!P1 SYNCS.PHASECHK.TRANS64 P1, [R13+URZ+0x10], R6 ;  /* 0x000010060d0095a7 */ /* 0x000ea4000802007f */
[----:B--2---:R-:W-:Y:S05]  /*68b0*/  @!P1 BRA `(.L_x_109) ;  /* 0xfffffffc00f09947 */ /* 0x004fea000383ffff */
[----:B------:R-:W-:Y:S05]  /*68c0*/  BRA `(.L_x_129) ;  /* 0xfffffff000847947 */ /* 0x000fea000383ffff */
.L_x_118:
[----:B------:R-:W-:Y:S01]  /*68d0*/  BSSY B0, `(.L_x_130) ;  /* 0x0000006000007945 */ /* 0x000fe20003800000 */
[----:B------:R-:W-:-:S07]  /*68e0*/  IMAD.MOV.U32 R6, RZ, RZ, -0x1 ;  /* 0xffffffffff067424 */ /* 0x000fce00078e00ff */
[----:B------:R-:W-:Y:S05]  /*68f0*/  WARPSYNC.COLLECTIVE R6, `(.L_x_131) ;  /* 0x00000000060c7348 */ /* 0x000fea0003c00000 */
[----:B------:R-:W-:Y:S02]  /*6900*/  ELECT P1, UR62, PT ;  /* 0x00000000003e782f */ /* 0x000fe40003820000 */
[----:B------:R-:W-:Y:S01]  /*6910*/  MOV R6, UR62 ;  /* 0x0000003e00067c02 */ /* 0x000fe20008000f00 */
[----:B------:R-:W-:Y:S10]  /*6920*/  ENDCOLLECTIVE ;  /* 0x000000000000791b */ /* 0x000ff40003800000 */
.L_x_131:
[----:B------:R-:W-:Y:S05]  /*6930*/  BSYNC B0 ;  /* 0x0000000000007941 */ /* 0x000fea0003800000 */
.L_x_130:
[----:B------:R-:W-:Y:S01]  /*6940*/  PLOP3.LUT P0, PT, P1, PT, PT, 0x80, 0x0 ;  /* 0x000000000000781c */ /* 0x000fe20000f0f070 */
[----:B------:R-:W-:-:S12]  /*6950*/  BRA `(.L_x_132) ;  /* 0xfffffff800e07947 */ /* 0x000fd8000383ffff */
.L_x_122:
[----:B0-----:R0:W1:Y:S02]  /*6960*/  SYNCS.PHASECHK.TRANS64.TRYWAIT P0, [R5+URZ], R2 ;  /* 0x00000002050075a7 */ /* 0x001064000800017f */
[----:B-1----:R-:W-:Y:S05]  /*6970*/  @!P0 NANOSLEEP.SYNCS 0x989680 ;  /* 0x009896800000895d */ /* 0x002fea0003900000 */
[----:B------:R-:W1:Y:S02]  /*6980*/  @!P0 SYNCS.PHASECHK.TRANS64 P0, [R5+URZ], R2 ;  /* 0x00000002050085a7 */ /* 0x000e64000800007f */
[----:B-1----:R-:W-:Y:S05]  /*6990*/  @!P0 BRA `(.L_x_122) ;  /* 0xfffffffc00f08947 */ /* 0x002fea000383ffff */
[----:B------:R-:W-:Y:S05]  /*69a0*/  BRA `(.L_x_133) ;  /* 0xfffffffc001c7947 */ /* 0x000fea000383ffff */
.L_x_134:
[----:B------:R-:W-:-:S00]  /*69b0*/  BRA `(.L_x_134) ;  /* 0xfffffffc00fc7947 */ /* 0x000fc0000383ffff */
[----:B------:R-:W-:-:S00]  /*69c0*/  NOP ;  /* 0x0000000000007918 */ /* 0x000fc00000000000 */
        /* <DEDUP_REMOVED lines=11> */
.L_x_135:


//--------------------- .nv.shared._ZN7cutlass13device_kernelINS_4gemm6kernel13GemmUniversalIN4cute5tupleIJiiiiEEENS1_10collective13CollectiveMmaINS1_37MainloopSm90TmaGmmaWarpSpecializedFP8ILi2ENS5_IJNS4_1CILi1EEESB_SB_EEENS1_32KernelTmaWarpSpecializedPingpongEEENS5_IJNSA_ILi64EEESF_NSA_ILi128EEEEEENS_12float_e4m3_tENS5_IJlSB_lEEESI_SJ_NS4_8TiledMMAINS4_8MMA_AtomIJNS4_4SM904GMMA30MMA_64x64x32_F32E4M3E4M3_SS_TNILNSN_7ScaleInE1ELSP_1EEEEEENS4_6LayoutISC_NS5_IJNSA_ILi0EEEST_ST_EEEEENS5_IJNS4_10UnderscoreESW_SW_EEEEENS4_13SM90_TMA_LOADENS4_14ComposedLayoutINS4_7SwizzleILi3ELi4ELi3EEENS4_18smem_ptr_flag_bitsILi8EEENSS_INS5_IJNSA_ILi8EEESG_EEENS5_IJSG_SB_EEEEEEEvNS4_8identityESZ_S19_vS1A_EENS_8epilogue10collective6detail29Sm90TmaWarpSpecializedAdapterINS1D_15DefaultEpilogueISI_SJ_SJ_NS1C_6thread17LinearCombinationISI_Li1EffLNS1H_9ScaleType4KindE0ELNS_15FloatRoundStyleE2ESI_EENS1_15EpilogueDefaultEEEEEvvEEEEvNT_6ParamsE --------------------------
	.section	.nv.shared._ZN7cutlass13device_kernelINS_4gemm6kernel13GemmUniversalIN4cute5tupleIJiiiiEEENS1_10collective13CollectiveMmaINS1_37MainloopSm90TmaGmmaWarpSpecializedFP8ILi2ENS5_IJNS4_1CILi1EEESB_SB_EEENS1_32KernelTmaWarpSpecializedPingpongEEENS5_IJNSA_ILi64EEESF_NSA_ILi128EEEEEENS_12float_e4m3_tENS5_IJlSB_lEEESI_SJ_NS4_8TiledMMAINS4_8MMA_AtomIJNS4_4SM904GMMA30MMA_64x64x32_F32E4M3E4M3_SS_TNILNSN_7ScaleInE1ELSP_1EEEEEENS4_6LayoutISC_NS5_IJNSA_ILi0EEEST_ST_EEEEENS5_IJNS4_10UnderscoreESW_SW_EEEEENS4_13SM90_TMA_LOADENS4_14ComposedLayoutINS4_7SwizzleILi3ELi4ELi3EEENS4_18smem_ptr_flag_bitsILi8EEENSS_INS5_IJNSA_ILi8EEESG_EEENS5_IJSG_SB_EEEEEEEvNS4_8identityESZ_S19_vS1A_EENS_8epilogue10collective6detail29Sm90TmaWarpSpecializedAdapterINS1D_15DefaultEpilogueISI_SJ_SJ_NS1C_6thread17LinearCombinationISI_Li1EffLNS1H_9ScaleType4KindE0ELNS_15FloatRoundStyleE2ESI_EENS1_15EpilogueDefaultEEEEEvvEEEEvNT_6ParamsE,"aw",@nobits
	.sectionflags	@""
	.align	16
	.zero		1024


//--------------------- .nv.shared.reserved.0     --------------------------
	.section	.nv.shared.reserved.0,"aw",@nobits
	.weak		__nv_reservedSMEM_offset_0_alias
	.size		__nv_reservedSMEM_offset_0_alias, 0, 0
	.other		__nv_reservedSMEM_offset_0_alias,@"STO_CUDA_RESERVED_SHARED STV_DEFAULT"
__nv_reservedSMEM_offset_0_alias:
	.zero		0


//--------------------- .nv.global                --------------------------
	.section	.nv.global,"aw",@nobits
.nv.global:
	.type		_ZN40_INTERNAL_2adde23b_4_k_cu_6733b451_261904cute1_E,@object
	.size		_ZN40_INTERNAL_2adde23b_4_k_cu_6733b451_261904cute1_E,(_ZN40_INTERNAL_2adde23b_4_k_cu_6733b451_261904cuda3std3__45__cpo6cbeginE - _ZN40_INTERNAL_2adde23b_4_k_cu_6733b451_261904cute1_E)
_ZN40_INTERNAL_2adde23b_4_k_cu_6733b451_261904cute1_E:
	.zero		1
	.type		_ZN40_INTERNAL_2adde23b_4_k_cu_6733b451_261904cuda3std3__45__cpo6cbeginE,@object
	.size		_ZN40_INTERNAL_2adde23b_4_k_cu_6733b451_261904cuda3std3__45__cpo6cbeginE,(_ZN40_INTERNAL_2adde23b_4_k_cu_6733b451_261904cuda3std3__48in_placeE - _ZN40_INTERNAL_2adde23b_4_k_cu_6733b451_261904cuda3std3__45__cpo6cbeginE)
_ZN40_INTERNAL_2adde23b_4_k_cu_6733b451_261904cuda3std3__45__cpo6cbeginE:
	.zero		1
	.type		_ZN40_INTERNAL_2adde23b_4_k_cu_6733b451_261904cuda3std3__48in_placeE,@object
	.size		_ZN40_INTERNAL_2adde23b_4_k_cu_6733b451_261904cuda3std3__48in_placeE,(_ZN40_INTERNAL_2adde23b_4_k_cu_6733b451_261904cuda3std6ranges3__45__cpo9iter_moveE - _ZN40_INTERNAL_2adde23b_4_k_cu_6733b451_261904cuda3std3__48in_placeE)
_ZN40_INTERNAL_2adde23b_4_k_cu_6733b451_261904cuda3std3__48in_placeE:
	.zero		1
	.type		_ZN40_INTERNAL_2adde23b_4_k_cu_6733b451_261904cuda3std6ranges3__45__cpo9iter_moveE,@object
	.size		_ZN40_INTERNAL_2adde23b_4_k_cu_6733b451_261904cuda3std6ranges3__45__cpo9iter_moveE,(_ZN40_INTERNAL_2adde23b_4_k_cu_6733b451_261904cuda3std3__45__cpo5beginE - _ZN40_INTERNAL_2adde23b_4_k_cu_6733b451_261904cuda3std6ranges3__45__cpo9iter_moveE)
_ZN40_INTERNAL_2adde23b_4_k_cu_6733b451_261904cuda3std6ranges3__45__cpo9iter_moveE:
	.zero		1
	.type		_ZN40_INTERNAL_2adde23b_4_k_cu_6733b451_261904cuda3std3__45__cpo5beginE,@object
	.size		_ZN40_INTERNAL_2adde23b_4_k_cu_6733b451_261904cuda3std3__45__cpo5beginE,(_ZN40_INTERNAL_2adde23b_4_k_cu_6733b451_261904cuda3std3__442_GLOBAL__N__2adde23b_4_k_cu_6733b451_261906ignoreE - _ZN40_INTERNAL_2adde23b_4_k_cu_6733b451_261904cuda3std3__45__cpo5beginE)
_ZN40_INTERNAL_2adde23b_4_k_cu_6733b451_261904cuda3std3__45__cpo5beginE:
	.zero		1
	.type		_ZN40_INTERNAL_2adde23b_4_k_cu_6733b451_261904cuda3std3__442_GLOBAL__N__2adde23b_4_k_cu_6733b451_261906ignoreE,@object
	.size		_ZN40_INTERNAL_2adde23b_4_k_cu_6733b451_261904cuda3std3__442_GLOBAL__N__2adde23b_4_k_cu_6733b451_261906ignoreE,(_ZN40_INTERNAL_2adde23b_4_k_cu_6733b451_261904cute7productE - _ZN40_INTERNAL_2adde23b_4_k_cu_6733b451_261904cuda3std3__442_GLOBAL__N__2adde23b_4_k_cu_6733b451_261906ignoreE)
_ZN40_INTERNAL_2adde23b_4_k_cu_6733b451_261904cuda3std3__442_GLOBAL__N__2adde23b_4_k_cu_6733b451_261906ignoreE:
	.zero		1
	.type		_ZN40_INTERNAL_2adde23b_4_k_cu_6733b451_261904cute7productE,@object
	.size		_ZN40_INTERNAL_2adde23b_4_k_cu_6733b451_261904cute7productE,(_ZN40_INTERNAL_2adde23b_4_k_cu_6733b451_261904cuda3std3__45__cpo3endE - _ZN40_INTERNAL_2adde23b_4_k_cu_6733b451_261904cute7productE)
_ZN40_INTERNAL_2adde23b_4_k_cu_6733b451_261904cute7productE:
	.zero		1
	.type		_ZN40_INTERNAL_2adde23b_4_k_cu_6733b451_261904cuda3std3__45__cpo3endE,@object
	.size		_ZN40_INTERNAL_2adde23b_4_k_cu_6733b451_261904cuda3std3__45__cpo3endE,(_ZN40_INTERNAL_2adde23b_4_k_cu_6733b451_261904cuda3std3__419piecewise_constructE - _ZN40_INTERNAL_2adde23b_4_k_cu_6733b451_261904cuda3std3__45__cpo3endE)
_ZN40_INTERNAL_2adde23b_4_k_cu_6733b451_261904cuda3std3__45__cpo3endE:
	.zero		1
	.type		_ZN40_INTERNAL_2adde23b_4_k_cu_6733b451_261904cuda3std3__419piecewise_constructE,@object
	.size		_ZN40_INTERNAL_2adde23b_4_k_cu_6733b451_261904cuda3std3__419piecewise_constructE,(_ZN40_INTERNAL_2adde23b_4_k_cu_6733b451_261904cuda3std3__45__cpo4cendE - _ZN40_INTERNAL_2adde23b_4_k_cu_6733b451_261904cuda3std3__419piecewise_constructE)
_ZN40_INTERNAL_2adde23b_4_k_cu_6733b451_261904cuda3std3__419piecewise_constructE:
	.zero		1
	.type		_ZN40_INTERNAL_2adde23b_4_k_cu_6733b451_261904cuda3std3__45__cpo4cendE,@object
	.size		_ZN40_INTERNAL_2adde23b_4_k_cu_6733b451_261904cuda3std3__45__cpo4cendE,(_ZN40_INTERNAL_2adde23b_4_k_cu_6733b451_261904cuda3std6ranges3__45__cpo4swapE - _ZN40_INTERNAL_2adde23b_4_k_cu_6733b451_261904cuda3std3__45__cpo4cendE)
_ZN40_INTERNAL_2adde23b_4_k_cu_6733b451_261904cuda3std3__45__cpo4cendE:
	.zero		1
	.type		_ZN40_INTERNAL_2adde23b_4_k_cu_6733b451_261904cuda3std6ranges3__45__cpo4swapE,@object
	.size		_ZN40_INTERNAL_2adde23b_4_k_cu_6733b451_261904cuda3std6ranges3__45__cpo4swapE,(.L_7 - _ZN40_INTERNAL_2adde23b_4_k_cu_6733b451_261904cuda3std6ranges3__45__cpo4swapE)
_ZN40_INTERNAL_2adde23b_4_k_cu_6733b451_261904cuda3std6ranges3__45__cpo4swapE:
	.zero		1
.L_7:


//--------------------- .nv.constant0._ZN7cutlass13device_kernelINS_4gemm6kernel13GemmUniversalIN4cute5tupleIJiiiiEEENS1_10collective13CollectiveMmaINS1_37MainloopSm90TmaGmmaWarpSpecializedFP8ILi2ENS5_IJNS4_1CILi1EEESB_SB_EEENS1_32KernelTmaWarpSpecializedPingpongEEENS5_IJNSA_ILi64EEESF_NSA_ILi128EEEEEENS_12float_e4m3_tENS5_IJlSB_lEEESI_SJ_NS4_8TiledMMAINS4_8MMA_AtomIJNS4_4SM904GMMA30MMA_64x64x32_F32E4M3E4M3_SS_TNILNSN_7ScaleInE1ELSP_1EEEEEENS4_6LayoutISC_NS5_IJNSA_ILi0EEEST_ST_EEEEENS5_IJNS4_10UnderscoreESW_SW_EEEEENS4_13SM90_TMA_LOADENS4_14ComposedLayoutINS4_7SwizzleILi3ELi4ELi3EEENS4_18smem_ptr_flag_bitsILi8EEENSS_INS5_IJNSA_ILi8EEESG_EEENS5_IJSG_SB_EEEEEEEvNS4_8identityESZ_S19_vS1A_EENS_8epilogue10collective6detail29Sm90TmaWarpSpecializedAdapterINS1D_15DefaultEpilogueISI_SJ_SJ_NS1C_6thread17LinearCombinationISI_Li1EffLNS1H_9ScaleType4KindE0ELNS_15FloatRoundStyleE2ESI_EENS1_15EpilogueDefaultEEEEEvvEEEEvNT_6ParamsE --------------------------
	.section	.nv.constant0._ZN7cutlass13device_kernelINS_4gemm6kernel13GemmUniversalIN4cute5tupleIJiiiiEEENS1_10collective13CollectiveMmaINS1_37MainloopSm90TmaGmmaWarpSpecializedFP8ILi2ENS5_IJNS4_1CILi1EEESB_SB_EEENS1_32KernelTmaWarpSpecializedPingpongEEENS5_IJNSA_ILi64EEESF_NSA_ILi128EEEEEENS_12float_e4m3_tENS5_IJlSB_lEEESI_SJ_NS4_8TiledMMAINS4_8MMA_AtomIJNS4_4SM904GMMA30MMA_64x64x32_F32E4M3E4M3_SS_TNILNSN_7ScaleInE1ELSP_1EEEEEENS4_6LayoutISC_NS5_IJNSA_ILi0EEEST_ST_EEEEENS5_IJNS4_10UnderscoreESW_SW_EEEEENS4_13SM90_TMA_LOADENS4_14ComposedLayoutINS4_7SwizzleILi3ELi4ELi3EEENS4_18smem_ptr_flag_bitsILi8EEENSS_INS5_IJNSA_ILi8EEESG_EEENS5_IJSG_SB_EEEEEEEvNS4_8identityESZ_S19_vS1A_EENS_8epilogue10collective6detail29Sm90TmaWarpSpecializedAdapterINS1D_15DefaultEpilogueISI_SJ_SJ_NS1C_6thread17LinearCombinationISI_Li1EffLNS1H_9ScaleType4KindE0ELNS_15FloatRoundStyleE2ESI_EENS1_15EpilogueDefaultEEEEEvvEEEEvNT_6ParamsE,"a",@progbits
	.sectionflags	@""
	.align	4
.nv.constant0._ZN7cutlass13device_kernelINS_4gemm6kernel13GemmUniversalIN4cute5tupleIJiiiiEEENS1_10collective13CollectiveMmaINS1_37MainloopSm90TmaGmmaWarpSpecializedFP8ILi2ENS5_IJNS4_1CILi1EEESB_SB_EEENS1_32KernelTmaWarpSpecializedPingpongEEENS5_IJNSA_ILi64EEESF_NSA_ILi128EEEEEENS_12float_e4m3_tENS5_IJlSB_lEEESI_SJ_NS4_8TiledMMAINS4_8MMA_AtomIJNS4_4SM904GMMA30MMA_64x64x32_F32E4M3E4M3_SS_TNILNSN_7ScaleInE1ELSP_1EEEEEENS4_6LayoutISC_NS5_IJNSA_ILi0EEEST_ST_EEEEENS5_IJNS4_10UnderscoreESW_SW_EEEEENS4_13SM90_TMA_LOADENS4_14ComposedLayoutINS4_7SwizzleILi3ELi4ELi3EEENS4_18smem_ptr_flag_bitsILi8EEENSS_INS5_IJNSA_ILi8EEESG_EEENS5_IJSG_SB_EEEEEEEvNS4_8identityESZ_S19_vS1A_EENS_8epilogue10collective6detail29Sm90TmaWarpSpecializedAdapterINS1D_15DefaultEpilogueISI_SJ_SJ_NS1C_6thread17LinearCombinationISI_Li1EffLNS1H_9ScaleType4KindE0ELNS_15FloatRoundStyleE2ESI_EENS1_15EpilogueDefaultEEEEEvvEEEEvNT_6ParamsE:
	.zero		1664


//--------------------- SYMBOLS --------------------------

	.type		.nv.reservedSmem.offset0,@object
	.size		.nv.reservedSmem.offset0,0x4
